//
// Generated by NVIDIA NVVM Compiler
//
// Compiler Build ID: CL-36424714
// Cuda compilation tools, release 13.0, V13.0.88
// Based on NVVM 20.0.0
//

.version 9.0
.target sm_100
.address_size 64

	// .globl	_Z28dequant_from_4bits_align_outPaP10HalfWeightiPfi

.visible .entry _Z28dequant_from_4bits_align_outPaP10HalfWeightiPfi(
	.param .u64 .ptr .align 1 _Z28dequant_from_4bits_align_outPaP10HalfWeightiPfi_param_0,
	.param .u64 .ptr .align 1 _Z28dequant_from_4bits_align_outPaP10HalfWeightiPfi_param_1,
	.param .u32 _Z28dequant_from_4bits_align_outPaP10HalfWeightiPfi_param_2,
	.param .u64 .ptr .align 1 _Z28dequant_from_4bits_align_outPaP10HalfWeightiPfi_param_3,
	.param .u32 _Z28dequant_from_4bits_align_outPaP10HalfWeightiPfi_param_4
)
{
	.reg .pred 	%p<5>;
	.reg .b16 	%rs<5>;
	.reg .b32 	%r<16>;
	.reg .b32 	%f<7>;
	.reg .b64 	%rd<35>;

	ld.param.u64 	%rd19, [_Z28dequant_from_4bits_align_outPaP10HalfWeightiPfi_param_0];
	ld.param.u64 	%rd20, [_Z28dequant_from_4bits_align_outPaP10HalfWeightiPfi_param_1];
	ld.param.u32 	%r3, [_Z28dequant_from_4bits_align_outPaP10HalfWeightiPfi_param_2];
	ld.param.u64 	%rd21, [_Z28dequant_from_4bits_align_outPaP10HalfWeightiPfi_param_3];
	ld.param.u32 	%r4, [_Z28dequant_from_4bits_align_outPaP10HalfWeightiPfi_param_4];
	mov.u32 	%r5, %ctaid.x;
	mov.u32 	%r1, %ntid.x;
	mov.u32 	%r6, %tid.x;
	mad.lo.s32 	%r2, %r5, %r1, %r6;
	setp.ge.u32 	%p1, %r2, %r3;
	@%p1 bra 	$L__BB0_9;
	cvt.s64.s32 	%rd34, %r2;
	shl.b32 	%r7, %r2, 1;
	cvt.s64.s32 	%rd2, %r7;
	cvt.s64.s32 	%rd3, %r4;
	or.b64  	%rd22, %rd2, %rd3;
	and.b64  	%rd23, %rd22, -4294967296;
	setp.ne.s64 	%p2, %rd23, 0;
	@%p2 bra 	$L__BB0_3;
	cvt.u32.u64 	%r8, %rd3;
	cvt.u32.u64 	%r9, %rd2;
	div.u32 	%r10, %r9, %r8;
	cvt.u64.u32 	%rd32, %r10;
	bra.uni 	$L__BB0_4;
$L__BB0_3:
	div.u64 	%rd32, %rd2, %rd3;
$L__BB0_4:
	add.s64 	%rd7, %rd2, 1;
	or.b64  	%rd24, %rd7, %rd3;
	and.b64  	%rd25, %rd24, -4294967296;
	setp.ne.s64 	%p3, %rd25, 0;
	@%p3 bra 	$L__BB0_6;
	cvt.u32.u64 	%r11, %rd3;
	cvt.u32.u64 	%r12, %rd7;
	div.u32 	%r13, %r12, %r11;
	cvt.u64.u32 	%rd33, %r13;
	bra.uni 	$L__BB0_7;
$L__BB0_6:
	div.u64 	%rd33, %rd7, %rd3;
$L__BB0_7:
	cvta.to.global.u64 	%rd26, %rd21;
	shl.b64 	%rd27, %rd33, 2;
	add.s64 	%rd11, %rd26, %rd27;
	cvta.to.global.u64 	%rd28, %rd20;
	shl.b64 	%rd29, %rd34, 2;
	add.s64 	%rd12, %rd28, %rd29;
	mov.u32 	%r14, %nctaid.x;
	mul.lo.s32 	%r15, %r1, %r14;
	cvt.u64.u32 	%rd13, %r15;
	cvt.s64.s32 	%rd14, %r3;
	cvta.to.global.u64 	%rd15, %rd19;
	shl.b64 	%rd30, %rd32, 2;
	add.s64 	%rd16, %rd26, %rd30;
$L__BB0_8:
	add.s64 	%rd31, %rd15, %rd34;
	ld.global.s8 	%rs3, [%rd31];
	shr.s16 	%rs4, %rs3, 4;
	cvt.rn.f32.s16 	%f3, %rs3;
	ld.global.f32 	%f4, [%rd16];
	mul.f32 	%f1, %f4, %f3;
	// begin inline asm
	{  cvt.rn.f16.f32 %rs1, %f1;}

	// end inline asm
	cvt.rn.f32.s16 	%f5, %rs4;
	ld.global.f32 	%f6, [%rd11];
	mul.f32 	%f2, %f6, %f5;
	// begin inline asm
	{  cvt.rn.f16.f32 %rs2, %f2;}

	// end inline asm
	st.global.u16 	[%rd12], %rs1;
	st.global.u16 	[%rd12+2], %rs2;
	add.s64 	%rd34, %rd34, %rd13;
	setp.lt.u64 	%p4, %rd34, %rd14;
	@%p4 bra 	$L__BB0_8;
$L__BB0_9:
	ret;

}
	// .globl	_Z18dequant_from_4bitsPaP6__halfiPfi
.visible .entry _Z18dequant_from_4bitsPaP6__halfiPfi(
	.param .u64 .ptr .align 1 _Z18dequant_from_4bitsPaP6__halfiPfi_param_0,
	.param .u64 .ptr .align 1 _Z18dequant_from_4bitsPaP6__halfiPfi_param_1,
	.param .u32 _Z18dequant_from_4bitsPaP6__halfiPfi_param_2,
	.param .u64 .ptr .align 1 _Z18dequant_from_4bitsPaP6__halfiPfi_param_3,
	.param .u32 _Z18dequant_from_4bitsPaP6__halfiPfi_param_4
)
{
	.reg .pred 	%p<5>;
	.reg .b16 	%rs<5>;
	.reg .b32 	%r<16>;
	.reg .b32 	%f<7>;
	.reg .b64 	%rd<35>;

	ld.param.u64 	%rd19, [_Z18dequant_from_4bitsPaP6__halfiPfi_param_0];
	ld.param.u64 	%rd20, [_Z18dequant_from_4bitsPaP6__halfiPfi_param_1];
	ld.param.u32 	%r3, [_Z18dequant_from_4bitsPaP6__halfiPfi_param_2];
	ld.param.u64 	%rd21, [_Z18dequant_from_4bitsPaP6__halfiPfi_param_3];
	ld.param.u32 	%r4, [_Z18dequant_from_4bitsPaP6__halfiPfi_param_4];
	mov.u32 	%r5, %ctaid.x;
	mov.u32 	%r1, %ntid.x;
	mov.u32 	%r6, %tid.x;
	mad.lo.s32 	%r2, %r5, %r1, %r6;
	setp.ge.u32 	%p1, %r2, %r3;
	@%p1 bra 	$L__BB1_9;
	shl.b32 	%r7, %r2, 1;
	cvt.s64.s32 	%rd1, %r7;
	cvt.s64.s32 	%rd2, %r4;
	or.b64  	%rd22, %rd1, %rd2;
	and.b64  	%rd23, %rd22, -4294967296;
	setp.ne.s64 	%p2, %rd23, 0;
	@%p2 bra 	$L__BB1_3;
	cvt.u32.u64 	%r8, %rd2;
	cvt.u32.u64 	%r9, %rd1;
	div.u32 	%r10, %r9, %r8;
	cvt.u64.u32 	%rd32, %r10;
	bra.uni 	$L__BB1_4;
$L__BB1_3:
	div.u64 	%rd32, %rd1, %rd2;
$L__BB1_4:
	cvta.to.global.u64 	%rd24, %rd20;
	shl.b64 	%rd25, %rd1, 1;
	add.s64 	%rd6, %rd24, %rd25;
	add.s64 	%rd7, %rd1, 1;
	or.b64  	%rd26, %rd7, %rd2;
	and.b64  	%rd27, %rd26, -4294967296;
	setp.ne.s64 	%p3, %rd27, 0;
	@%p3 bra 	$L__BB1_6;
	cvt.u32.u64 	%r11, %rd2;
	cvt.u32.u64 	%r12, %rd7;
	div.u32 	%r13, %r12, %r11;
	cvt.u64.u32 	%rd33, %r13;
	bra.uni 	$L__BB1_7;
$L__BB1_6:
	div.u64 	%rd33, %rd7, %rd2;
$L__BB1_7:
	cvta.to.global.u64 	%rd28, %rd21;
	shl.b64 	%rd29, %rd33, 2;
	add.s64 	%rd11, %rd28, %rd29;
	mov.u32 	%r14, %nctaid.x;
	mul.lo.s32 	%r15, %r1, %r14;
	cvt.u64.u32 	%rd12, %r15;
	cvt.s64.s32 	%rd13, %r3;
	cvta.to.global.u64 	%rd14, %rd19;
	cvt.s64.s32 	%rd34, %r2;
	shl.b64 	%rd30, %rd32, 2;
	add.s64 	%rd16, %rd28, %rd30;
$L__BB1_8:
	add.s64 	%rd31, %rd14, %rd34;
	ld.global.s8 	%rs3, [%rd31];
	shr.s16 	%rs4, %rs3, 4;
	cvt.rn.f32.s16 	%f3, %rs3;
	ld.global.f32 	%f4, [%rd16];
	mul.f32 	%f1, %f4, %f3;
	// begin inline asm
	{  cvt.rn.f16.f32 %rs1, %f1;}

	// end inline asm
	st.global.u16 	[%rd6], %rs1;
	cvt.rn.f32.s16 	%f5, %rs4;
	ld.global.f32 	%f6, [%rd11];
	mul.f32 	%f2, %f6, %f5;
	// begin inline asm
	{  cvt.rn.f16.f32 %rs2, %f2;}

	// end inline asm
	st.global.u16 	[%rd6+2], %rs2;
	add.s64 	%rd34, %rd34, %rd12;
	setp.lt.u64 	%p4, %rd34, %rd13;
	@%p4 bra 	$L__BB1_8;
$L__BB1_9:
	ret;

}
	// .globl	_Z24dequant_from_4bits_alignP6WeightP6__halfiPfi
.visible .entry _Z24dequant_from_4bits_alignP6WeightP6__halfiPfi(
	.param .u64 .ptr .align 1 _Z24dequant_from_4bits_alignP6WeightP6__halfiPfi_param_0,
	.param .u64 .ptr .align 1 _Z24dequant_from_4bits_alignP6WeightP6__halfiPfi_param_1,
	.param .u32 _Z24dequant_from_4bits_alignP6WeightP6__halfiPfi_param_2,
	.param .u64 .ptr .align 1 _Z24dequant_from_4bits_alignP6WeightP6__halfiPfi_param_3,
	.param .u32 _Z24dequant_from_4bits_alignP6WeightP6__halfiPfi_param_4
)
{
	.reg .pred 	%p<11>;
	.reg .b16 	%rs<17>;
	.reg .b32 	%r<40>;
	.reg .b32 	%f<25>;
	.reg .b64 	%rd<93>;

	ld.param.u32 	%r3, [_Z24dequant_from_4bits_alignP6WeightP6__halfiPfi_param_2];
	ld.param.u32 	%r4, [_Z24dequant_from_4bits_alignP6WeightP6__halfiPfi_param_4];
	mov.u32 	%r5, %ctaid.x;
	mov.u32 	%r1, %ntid.x;
	mov.u32 	%r6, %tid.x;
	mad.lo.s32 	%r2, %r5, %r1, %r6;
	setp.ge.u32 	%p1, %r2, %r3;
	@%p1 bra 	$L__BB2_27;
	shl.b32 	%r7, %r2, 3;
	cvt.s64.s32 	%rd1, %r7;
	cvt.s64.s32 	%rd2, %r4;
	or.b64  	%rd51, %rd1, %rd2;
	and.b64  	%rd52, %rd51, -4294967296;
	setp.ne.s64 	%p2, %rd52, 0;
	@%p2 bra 	$L__BB2_3;
	cvt.u32.u64 	%r8, %rd2;
	cvt.u32.u64 	%r9, %rd1;
	div.u32 	%r10, %r9, %r8;
	cvt.u64.u32 	%rd84, %r10;
	bra.uni 	$L__BB2_4;
$L__BB2_3:
	div.u64 	%rd84, %rd1, %rd2;
$L__BB2_4:
	add.s64 	%rd6, %rd1, 1;
	or.b64  	%rd53, %rd6, %rd2;
	and.b64  	%rd54, %rd53, -4294967296;
	setp.ne.s64 	%p3, %rd54, 0;
	@%p3 bra 	$L__BB2_6;
	cvt.u32.u64 	%r11, %rd2;
	cvt.u32.u64 	%r12, %rd6;
	div.u32 	%r13, %r12, %r11;
	cvt.u64.u32 	%rd85, %r13;
	bra.uni 	$L__BB2_7;
$L__BB2_6:
	div.u64 	%rd85, %rd6, %rd2;
$L__BB2_7:
	cvt.u32.u64 	%r14, %rd1;
	add.s32 	%r15, %r14, 2;
	cvt.s64.s32 	%rd10, %r15;
	or.b64  	%rd55, %rd10, %rd2;
	and.b64  	%rd56, %rd55, -4294967296;
	setp.ne.s64 	%p4, %rd56, 0;
	@%p4 bra 	$L__BB2_9;
	cvt.u32.u64 	%r16, %rd2;
	cvt.u32.u64 	%r17, %rd10;
	div.u32 	%r18, %r17, %r16;
	cvt.u64.u32 	%rd86, %r18;
	bra.uni 	$L__BB2_10;
$L__BB2_9:
	div.u64 	%rd86, %rd10, %rd2;
$L__BB2_10:
	add.s64 	%rd14, %rd10, 1;
	or.b64  	%rd57, %rd14, %rd2;
	and.b64  	%rd58, %rd57, -4294967296;
	setp.ne.s64 	%p5, %rd58, 0;
	@%p5 bra 	$L__BB2_12;
	cvt.u32.u64 	%r19, %rd2;
	cvt.u32.u64 	%r20, %rd14;
	div.u32 	%r21, %r20, %r19;
	cvt.u64.u32 	%rd87, %r21;
	bra.uni 	$L__BB2_13;
$L__BB2_12:
	div.u64 	%rd87, %rd14, %rd2;
$L__BB2_13:
	add.s32 	%r23, %r14, 4;
	cvt.s64.s32 	%rd18, %r23;
	or.b64  	%rd59, %rd18, %rd2;
	and.b64  	%rd60, %rd59, -4294967296;
	setp.ne.s64 	%p6, %rd60, 0;
	@%p6 bra 	$L__BB2_15;
	cvt.u32.u64 	%r24, %rd2;
	cvt.u32.u64 	%r25, %rd18;
	div.u32 	%r26, %r25, %r24;
	cvt.u64.u32 	%rd88, %r26;
	bra.uni 	$L__BB2_16;
$L__BB2_15:
	div.u64 	%rd88, %rd18, %rd2;
$L__BB2_16:
	add.s64 	%rd22, %rd18, 1;
	or.b64  	%rd61, %rd22, %rd2;
	and.b64  	%rd62, %rd61, -4294967296;
	setp.ne.s64 	%p7, %rd62, 0;
	@%p7 bra 	$L__BB2_18;
	cvt.u32.u64 	%r27, %rd2;
	cvt.u32.u64 	%r28, %rd22;
	div.u32 	%r29, %r28, %r27;
	cvt.u64.u32 	%rd89, %r29;
	bra.uni 	$L__BB2_19;
$L__BB2_18:
	div.u64 	%rd89, %rd22, %rd2;
$L__BB2_19:
	add.s32 	%r31, %r14, 6;
	cvt.s64.s32 	%rd26, %r31;
	or.b64  	%rd63, %rd26, %rd2;
	and.b64  	%rd64, %rd63, -4294967296;
	setp.ne.s64 	%p8, %rd64, 0;
	@%p8 bra 	$L__BB2_21;
	cvt.u32.u64 	%r32, %rd2;
	cvt.u32.u64 	%r33, %rd26;
	div.u32 	%r34, %r33, %r32;
	cvt.u64.u32 	%rd90, %r34;
	bra.uni 	$L__BB2_22;
$L__BB2_21:
	div.u64 	%rd90, %rd26, %rd2;
$L__BB2_22:
	add.s64 	%rd30, %rd26, 1;
	or.b64  	%rd65, %rd30, %rd2;
	and.b64  	%rd66, %rd65, -4294967296;
	setp.ne.s64 	%p9, %rd66, 0;
	@%p9 bra 	$L__BB2_24;
	cvt.u32.u64 	%r35, %rd2;
	cvt.u32.u64 	%r36, %rd30;
	div.u32 	%r37, %r36, %r35;
	cvt.u64.u32 	%rd91, %r37;
	bra.uni 	$L__BB2_25;
$L__BB2_24:
	div.u64 	%rd91, %rd30, %rd2;
$L__BB2_25:
	ld.param.u64 	%rd83, [_Z24dequant_from_4bits_alignP6WeightP6__halfiPfi_param_3];
	ld.param.u64 	%rd82, [_Z24dequant_from_4bits_alignP6WeightP6__halfiPfi_param_1];
	cvta.to.global.u64 	%rd67, %rd83;
	cvta.to.global.u64 	%rd68, %rd82;
	shl.b64 	%rd69, %rd1, 1;
	add.s64 	%rd34, %rd68, %rd69;
	shl.b64 	%rd70, %rd91, 2;
	add.s64 	%rd35, %rd67, %rd70;
	mov.u32 	%r38, %nctaid.x;
	mul.lo.s32 	%r39, %r1, %r38;
	cvt.u64.u32 	%rd36, %r39;
	cvt.s64.s32 	%rd37, %r3;
	cvt.s64.s32 	%rd92, %r2;
	shl.b64 	%rd71, %rd84, 2;
	add.s64 	%rd39, %rd67, %rd71;
	shl.b64 	%rd72, %rd85, 2;
	add.s64 	%rd40, %rd67, %rd72;
	shl.b64 	%rd73, %rd86, 2;
	add.s64 	%rd41, %rd67, %rd73;
	shl.b64 	%rd74, %rd87, 2;
	add.s64 	%rd42, %rd67, %rd74;
	shl.b64 	%rd75, %rd88, 2;
	add.s64 	%rd43, %rd67, %rd75;
	shl.b64 	%rd76, %rd89, 2;
	add.s64 	%rd44, %rd67, %rd76;
	shl.b64 	%rd77, %rd90, 2;
	add.s64 	%rd45, %rd67, %rd77;
$L__BB2_26:
	ld.param.u64 	%rd81, [_Z24dequant_from_4bits_alignP6WeightP6__halfiPfi_param_0];
	cvta.to.global.u64 	%rd78, %rd81;
	shl.b64 	%rd79, %rd92, 2;
	add.s64 	%rd80, %rd78, %rd79;
	ld.global.s8 	%rs9, [%rd80];
	ld.global.s8 	%rs10, [%rd80+1];
	ld.global.s8 	%rs11, [%rd80+2];
	ld.global.s8 	%rs12, [%rd80+3];
	shr.s16 	%rs13, %rs9, 4;
	cvt.rn.f32.s16 	%f9, %rs9;
	ld.global.f32 	%f10, [%rd39];
	mul.f32 	%f1, %f10, %f9;
	// begin inline asm
	{  cvt.rn.f16.f32 %rs1, %f1;}

	// end inline asm
	st.global.u16 	[%rd34], %rs1;
	cvt.rn.f32.s16 	%f11, %rs13;
	ld.global.f32 	%f12, [%rd40];
	mul.f32 	%f2, %f12, %f11;
	// begin inline asm
	{  cvt.rn.f16.f32 %rs2, %f2;}

	// end inline asm
	st.global.u16 	[%rd34+2], %rs2;
	shr.s16 	%rs14, %rs10, 4;
	cvt.rn.f32.s16 	%f13, %rs10;
	ld.global.f32 	%f14, [%rd41];
	mul.f32 	%f3, %f14, %f13;
	// begin inline asm
	{  cvt.rn.f16.f32 %rs3, %f3;}

	// end inline asm
	st.global.u16 	[%rd34+4], %rs3;
	cvt.rn.f32.s16 	%f15, %rs14;
	ld.global.f32 	%f16, [%rd42];
	mul.f32 	%f4, %f16, %f15;
	// begin inline asm
	{  cvt.rn.f16.f32 %rs4, %f4;}

	// end inline asm
	st.global.u16 	[%rd34+6], %rs4;
	shr.s16 	%rs15, %rs11, 4;
	cvt.rn.f32.s16 	%f17, %rs11;
	ld.global.f32 	%f18, [%rd43];
	mul.f32 	%f5, %f18, %f17;
	// begin inline asm
	{  cvt.rn.f16.f32 %rs5, %f5;}

	// end inline asm
	st.global.u16 	[%rd34+8], %rs5;
	cvt.rn.f32.s16 	%f19, %rs15;
	ld.global.f32 	%f20, [%rd44];
	mul.f32 	%f6, %f20, %f19;
	// begin inline asm
	{  cvt.rn.f16.f32 %rs6, %f6;}

	// end inline asm
	st.global.u16 	[%rd34+10], %rs6;
	shr.s16 	%rs16, %rs12, 4;
	cvt.rn.f32.s16 	%f21, %rs12;
	ld.global.f32 	%f22, [%rd45];
	mul.f32 	%f7, %f22, %f21;
	// begin inline asm
	{  cvt.rn.f16.f32 %rs7, %f7;}

	// end inline asm
	st.global.u16 	[%rd34+12], %rs7;
	cvt.rn.f32.s16 	%f23, %rs16;
	ld.global.f32 	%f24, [%rd35];
	mul.f32 	%f8, %f24, %f23;
	// begin inline asm
	{  cvt.rn.f16.f32 %rs8, %f8;}

	// end inline asm
	st.global.u16 	[%rd34+14], %rs8;
	add.s64 	%rd92, %rd92, %rd36;
	setp.lt.u64 	%p10, %rd92, %rd37;
	@%p10 bra 	$L__BB2_26;
$L__BB2_27:
	ret;

}


// ===== COMPILED SASS (sm_100) =====

	.target	sm_100

	.elftype	@"ET_EXEC"


//--------------------- .note.nv.tkinfo           --------------------------
	.section	.note.nv.tkinfo,"",@"SHT_NOTE"
	.sectionflags	@"SHF_NOTE_NV_TKINFO"
	.tkinfo
        /*0018*/ 	.word	0x00000002
        /*0030*/ 	.string	""
        /*0030*/ 	.string	"ptxas"
        /*0030*/ 	.string	"Cuda compilation tools, release 13.0, V13.0.88"
        /*0030*/ 	.string	"Build cuda_13.0.r13.0/compiler.36424714_0"
        /*0030*/ 	.string	"-arch sm_100 -m 64 "



//--------------------- .note.nv.cuinfo           --------------------------
	.section	.note.nv.cuinfo,"",@"SHT_NOTE"
	.sectionflags	@"SHF_NOTE_NV_CUINFO"
        /*0018*/ 	.short	0x0002
        /*001a*/ 	.short	0x0064
        /*001c*/ 	.short	0x0082
	.zero		2


//--------------------- .nv.info                  --------------------------
	.section	.nv.info,"",@"SHT_CUDA_INFO"
	.align	4


	//----- nvinfo : EIATTR_REGCOUNT
	.align		4
        /*0000*/ 	.byte	0x04, 0x2f
        /*0002*/ 	.short	(.L_1 - .L_0)
	.align		4
.L_0:
        /*0004*/ 	.word	index@(_Z28dequant_from_4bits_align_outPaP10HalfWeightiPfi)
        /*0008*/ 	.word	0x00000016


	//----- nvinfo : EIATTR_FRAME_SIZE
	.align		4
.L_1:
        /*000c*/ 	.byte	0x04, 0x11
        /*000e*/ 	.short	(.L_3 - .L_2)
	.align		4
.L_2:
        /*0010*/ 	.word	index@($__internal_2_$__cuda_sm20_div_u64)
        /*0014*/ 	.word	0x00000000


	//----- nvinfo : EIATTR_FRAME_SIZE
	.align		4
.L_3:
        /*0018*/ 	.byte	0x04, 0x11
        /*001a*/ 	.short	(.L_5 - .L_4)
	.align		4
.L_4:
        /*001c*/ 	.word	index@(_Z28dequant_from_4bits_align_outPaP10HalfWeightiPfi)
        /*0020*/ 	.word	0x00000000


	//----- nvinfo : EIATTR_REGCOUNT
	.align		4
.L_5:
        /*0024*/ 	.byte	0x04, 0x2f
        /*0026*/ 	.short	(.L_7 - .L_6)
	.align		4
.L_6:
        /*0028*/ 	.word	index@(_Z18dequant_from_4bitsPaP6__halfiPfi)
        /*002c*/ 	.word	0x00000018


	//----- nvinfo : EIATTR_FRAME_SIZE
	.align		4
.L_7:
        /*0030*/ 	.byte	0x04, 0x11
        /*0032*/ 	.short	(.L_9 - .L_8)
	.align		4
.L_8:
        /*0034*/ 	.word	index@($__internal_1_$__cuda_sm20_div_u64)
        /*0038*/ 	.word	0x00000000


	//----- nvinfo : EIATTR_FRAME_SIZE
	.align		4
.L_9:
        /*003c*/ 	.byte	0x04, 0x11
        /*003e*/ 	.short	(.L_11 - .L_10)
	.align		4
.L_10:
        /*0040*/ 	.word	index@(_Z18dequant_from_4bitsPaP6__halfiPfi)
        /*0044*/ 	.word	0x00000000


	//----- nvinfo : EIATTR_REGCOUNT
	.align		4
.L_11:
        /*0048*/ 	.byte	0x04, 0x2f
        /*004a*/ 	.short	(.L_13 - .L_12)
	.align		4
.L_12:
        /*004c*/ 	.word	index@(_Z24dequant_from_4bits_alignP6WeightP6__halfiPfi)
        /*0050*/ 	.word	0x00000022


	//----- nvinfo : EIATTR_FRAME_SIZE
	.align		4
.L_13:
        /*0054*/ 	.byte	0x04, 0x11
        /*0056*/ 	.short	(.L_15 - .L_14)
	.align		4
.L_14:
        /*0058*/ 	.word	index@($__internal_0_$__cuda_sm20_div_u64)
        /*005c*/ 	.word	0x00000000


	//----- nvinfo : EIATTR_FRAME_SIZE
	.align		4
.L_15:
        /*0060*/ 	.byte	0x04, 0x11
        /*0062*/ 	.short	(.L_17 - .L_16)
	.align		4
.L_16:
        /*0064*/ 	.word	index@(_Z24dequant_from_4bits_alignP6WeightP6__halfiPfi)
        /*0068*/ 	.word	0x00000000


	//----- nvinfo : EIATTR_MIN_STACK_SIZE
	.align		4
.L_17:
        /*006c*/ 	.byte	0x04, 0x12
        /*006e*/ 	.short	(.L_19 - .L_18)
	.align		4
.L_18:
        /*0070*/ 	.word	index@(_Z24dequant_from_4bits_alignP6WeightP6__halfiPfi)
        /*0074*/ 	.word	0x00000000


	//----- nvinfo : EIATTR_MIN_STACK_SIZE
	.align		4
.L_19:
        /*0078*/ 	.byte	0x04, 0x12
        /*007a*/ 	.short	(.L_21 - .L_20)
	.align		4
.L_20:
        /*007c*/ 	.word	index@(_Z18dequant_from_4bitsPaP6__halfiPfi)
        /*0080*/ 	.word	0x00000000


	//----- nvinfo : EIATTR_MIN_STACK_SIZE
	.align		4
.L_21:
        /*0084*/ 	.byte	0x04, 0x12
        /*0086*/ 	.short	(.L_23 - .L_22)
	.align		4
.L_22:
        /*0088*/ 	.word	index@(_Z28dequant_from_4bits_align_outPaP10HalfWeightiPfi)
        /*008c*/ 	.word	0x00000000
.L_23:


//--------------------- .nv.compat                --------------------------
	.section	.nv.compat,"",@"SHT_CUDA_COMPAT_INFO"
	.align	4
        /*0000*/ 	.byte	0x02, 0x09, 0x00, 0x00, 0x02, 0x02, 0x01, 0x00, 0x02, 0x05, 0x05, 0x00, 0x03, 0x07, 0x01, 0x01
        /*0010*/ 	.byte	0x02, 0x03, 0x00, 0x00, 0x02, 0x06, 0x01, 0x00, 0x04, 0x0b, 0x08, 0x00, 0x09, 0x00, 0x00, 0x00
        /*0020*/ 	.byte	0x00, 0x00, 0x00, 0x00


//--------------------- .nv.info._Z24dequant_from_4bits_alignP6WeightP6__halfiPfi --------------------------
	.section	.nv.info._Z24dequant_from_4bits_alignP6WeightP6__halfiPfi,"",@"SHT_CUDA_INFO"
	.sectionflags	@""
	.align	4


	//----- nvinfo : EIATTR_CUDA_API_VERSION
	.align		4
        /*0000*/ 	.byte	0x04, 0x37
        /*0002*/ 	.short	(.L_25 - .L_24)
.L_24:
        /*0004*/ 	.word	0x00000082


	//----- nvinfo : EIATTR_KPARAM_INFO
	.align		4
.L_25:
        /*0008*/ 	.byte	0x04, 0x17
        /*000a*/ 	.short	(.L_27 - .L_26)
.L_26:
        /*000c*/ 	.word	0x00000000
        /*0010*/ 	.short	0x0004
        /*0012*/ 	.short	0x0020
        /*0014*/ 	.byte	0x00, 0xf0, 0x11, 0x00


	//----- nvinfo : EIATTR_KPARAM_INFO
	.align		4
.L_27:
        /*0018*/ 	.byte	0x04, 0x17
        /*001a*/ 	.short	(.L_29 - .L_28)
.L_28:
        /*001c*/ 	.word	0x00000000
        /*0020*/ 	.short	0x0003
        /*0022*/ 	.short	0x0018
        /*0024*/ 	.byte	0x00, 0xf5, 0x21, 0x00


	//----- nvinfo : EIATTR_KPARAM_INFO
	.align		4
.L_29:
        /*0028*/ 	.byte	0x04, 0x17
        /*002a*/ 	.short	(.L_31 - .L_30)
.L_30:
        /*002c*/ 	.word	0x00000000
        /*0030*/ 	.short	0x0002
        /*0032*/ 	.short	0x0010
        /*0034*/ 	.byte	0x00, 0xf0, 0x11, 0x00


	//----- nvinfo : EIATTR_KPARAM_INFO
	.align		4
.L_31:
        /*0038*/ 	.byte	0x04, 0x17
        /*003a*/ 	.short	(.L_33 - .L_32)
.L_32:
        /*003c*/ 	.word	0x00000000
        /*0040*/ 	.short	0x0001
        /*0042*/ 	.short	0x0008
        /*0044*/ 	.byte	0x00, 0xf5, 0x21, 0x00


	//----- nvinfo : EIATTR_KPARAM_INFO
	.align		4
.L_33:
        /*0048*/ 	.byte	0x04, 0x17
        /*004a*/ 	.short	(.L_35 - .L_34)
.L_34:
        /*004c*/ 	.word	0x00000000
        /*0050*/ 	.short	0x0000
        /*0052*/ 	.short	0x0000
        /*0054*/ 	.byte	0x00, 0xf5, 0x21, 0x00


	//----- nvinfo : EIATTR_SPARSE_MMA_MASK
	.align		4
.L_35:
        /*0058*/ 	.byte	0x03, 0x50
        /*005a*/ 	.short	0x0000


	//----- nvinfo : EIATTR_MAXREG_COUNT
	.align		4
        /*005c*/ 	.byte	0x03, 0x1b
        /*005e*/ 	.short	0x00ff


	//----- nvinfo : EIATTR_MERCURY_ISA_VERSION
	.align		4
        /*0060*/ 	.byte	0x03, 0x5f
        /*0062*/ 	.short	0x0101


	//----- nvinfo : EIATTR_VRC_CTA_INIT_COUNT
	.align		4
        /*0064*/ 	.byte	0x02, 0x4a
	.zero		1
	.zero		1


	//----- nvinfo : EIATTR_EXIT_INSTR_OFFSETS
	.align		4
        /*0068*/ 	.byte	0x04, 0x1c
        /*006a*/ 	.short	(.L_37 - .L_36)


	//   ....[0]....
.L_36:
        /*006c*/ 	.word	0x00000070


	//   ....[1]....
        /*0070*/ 	.word	0x000016e0


	//----- nvinfo : EIATTR_CRS_STACK_SIZE
	.align		4
.L_37:
        /*0074*/ 	.byte	0x04, 0x1e
        /*0076*/ 	.short	(.L_39 - .L_38)
.L_38:
        /*0078*/ 	.word	0x00000000


	//----- nvinfo : EIATTR_CBANK_PARAM_SIZE
	.align		4
.L_39:
        /*007c*/ 	.byte	0x03, 0x19
        /*007e*/ 	.short	0x0024


	//----- nvinfo : EIATTR_PARAM_CBANK
	.align		4
        /*0080*/ 	.byte	0x04, 0x0a
        /*0082*/ 	.short	(.L_41 - .L_40)
	.align		4
.L_40:
        /*0084*/ 	.word	index@(.nv.constant0._Z24dequant_from_4bits_alignP6WeightP6__halfiPfi)
        /*0088*/ 	.short	0x0380
        /*008a*/ 	.short	0x0024


	//----- nvinfo : EIATTR_SW_WAR
	.align		4
.L_41:
        /*008c*/ 	.byte	0x04, 0x36
        /*008e*/ 	.short	(.L_43 - .L_42)
.L_42:
        /*0090*/ 	.word	0x00000008
.L_43:


//--------------------- .nv.info._Z18dequant_from_4bitsPaP6__halfiPfi --------------------------
	.section	.nv.info._Z18dequant_from_4bitsPaP6__halfiPfi,"",@"SHT_CUDA_INFO"
	.sectionflags	@""
	.align	4


	//----- nvinfo : EIATTR_CUDA_API_VERSION
	.align		4
        /*0000*/ 	.byte	0x04, 0x37
        /*0002*/ 	.short	(.L_45 - .L_44)
.L_44:
        /*0004*/ 	.word	0x00000082


	//----- nvinfo : EIATTR_KPARAM_INFO
	.align		4
.L_45:
        /*0008*/ 	.byte	0x04, 0x17
        /*000a*/ 	.short	(.L_47 - .L_46)
.L_46:
        /*000c*/ 	.word	0x00000000
        /*0010*/ 	.short	0x0004
        /*0012*/ 	.short	0x0020
        /*0014*/ 	.byte	0x00, 0xf0, 0x11, 0x00


	//----- nvinfo : EIATTR_KPARAM_INFO
	.align		4
.L_47:
        /*0018*/ 	.byte	0x04, 0x17
        /*001a*/ 	.short	(.L_49 - .L_48)
.L_48:
        /*001c*/ 	.word	0x00000000
        /*0020*/ 	.short	0x0003
        /*0022*/ 	.short	0x0018
        /*0024*/ 	.byte	0x00, 0xf5, 0x21, 0x00


	//----- nvinfo : EIATTR_KPARAM_INFO
	.align		4
.L_49:
        /*0028*/ 	.byte	0x04, 0x17
        /*002a*/ 	.short	(.L_51 - .L_50)
.L_50:
        /*002c*/ 	.word	0x00000000
        /*0030*/ 	.short	0x0002
        /*0032*/ 	.short	0x0010
        /*0034*/ 	.byte	0x00, 0xf0, 0x11, 0x00


	//----- nvinfo : EIATTR_KPARAM_INFO
	.align		4
.L_51:
        /*0038*/ 	.byte	0x04, 0x17
        /*003a*/ 	.short	(.L_53 - .L_52)
.L_52:
        /*003c*/ 	.word	0x00000000
        /*0040*/ 	.short	0x0001
        /*0042*/ 	.short	0x0008
        /*0044*/ 	.byte	0x00, 0xf5, 0x21, 0x00


	//----- nvinfo : EIATTR_KPARAM_INFO
	.align		4
.L_53:
        /*0048*/ 	.byte	0x04, 0x17
        /*004a*/ 	.short	(.L_55 - .L_54)
.L_54:
        /*004c*/ 	.word	0x00000000
        /*0050*/ 	.short	0x0000
        /*0052*/ 	.short	0x0000
        /*0054*/ 	.byte	0x00, 0xf5, 0x21, 0x00


	//----- nvinfo : EIATTR_SPARSE_MMA_MASK
	.align		4
.L_55:
        /*0058*/ 	.byte	0x03, 0x50
        /*005a*/ 	.short	0x0000


	//----- nvinfo : EIATTR_MAXREG_COUNT
	.align		4
        /*005c*/ 	.byte	0x03, 0x1b
        /*005e*/ 	.short	0x00ff


	//----- nvinfo : EIATTR_MERCURY_ISA_VERSION
	.align		4
        /*0060*/ 	.byte	0x03, 0x5f
        /*0062*/ 	.short	0x0101


	//----- nvinfo : EIATTR_VRC_CTA_INIT_COUNT
	.align		4
        /*0064*/ 	.byte	0x02, 0x4a
	.zero		1
	.zero		1


	//----- nvinfo : EIATTR_EXIT_INSTR_OFFSETS
	.align		4
        /*0068*/ 	.byte	0x04, 0x1c
        /*006a*/ 	.short	(.L_57 - .L_56)


	//   ....[0]....
.L_56:
        /*006c*/ 	.word	0x00000070


	//   ....[1]....
        /*0070*/ 	.word	0x00000710


	//----- nvinfo : EIATTR_CRS_STACK_SIZE
	.align		4
.L_57:
        /*0074*/ 	.byte	0x04, 0x1e
        /*0076*/ 	.short	(.L_59 - .L_58)
.L_58:
        /*0078*/ 	.word	0x00000000


	//----- nvinfo : EIATTR_CBANK_PARAM_SIZE
	.align		4
.L_59:
        /*007c*/ 	.byte	0x03, 0x19
        /*007e*/ 	.short	0x0024


	//----- nvinfo : EIATTR_PARAM_CBANK
	.align		4
        /*0080*/ 	.byte	0x04, 0x0a
        /*0082*/ 	.short	(.L_61 - .L_60)
	.align		4
.L_60:
        /*0084*/ 	.word	index@(.nv.constant0._Z18dequant_from_4bitsPaP6__halfiPfi)
        /*0088*/ 	.short	0x0380
        /*008a*/ 	.short	0x0024


	//----- nvinfo : EIATTR_SW_WAR
	.align		4
.L_61:
        /*008c*/ 	.byte	0x04, 0x36
        /*008e*/ 	.short	(.L_63 - .L_62)
.L_62:
        /*0090*/ 	.word	0x00000008
.L_63:


//--------------------- .nv.info._Z28dequant_from_4bits_align_outPaP10HalfWeightiPfi --------------------------
	.section	.nv.info._Z28dequant_from_4bits_align_outPaP10HalfWeightiPfi,"",@"SHT_CUDA_INFO"
	.sectionflags	@""
	.align	4


	//----- nvinfo : EIATTR_CUDA_API_VERSION
	.align		4
        /*0000*/ 	.byte	0x04, 0x37
        /*0002*/ 	.short	(.L_65 - .L_64)
.L_64:
        /*0004*/ 	.word	0x00000082


	//----- nvinfo : EIATTR_KPARAM_INFO
	.align		4
.L_65:
        /*0008*/ 	.byte	0x04, 0x17
        /*000a*/ 	.short	(.L_67 - .L_66)
.L_66:
        /*000c*/ 	.word	0x00000000
        /*0010*/ 	.short	0x0004
        /*0012*/ 	.short	0x0020
        /*0014*/ 	.byte	0x00, 0xf0, 0x11, 0x00


	//----- nvinfo : EIATTR_KPARAM_INFO
	.align		4
.L_67:
        /*0018*/ 	.byte	0x04, 0x17
        /*001a*/ 	.short	(.L_69 - .L_68)
.L_68:
        /*001c*/ 	.word	0x00000000
        /*0020*/ 	.short	0x0003
        /*0022*/ 	.short	0x0018
        /*0024*/ 	.byte	0x00, 0xf5, 0x21, 0x00


	//----- nvinfo : EIATTR_KPARAM_INFO
	.align		4
.L_69:
        /*0028*/ 	.byte	0x04, 0x17
        /*002a*/ 	.short	(.L_71 - .L_70)
.L_70:
        /*002c*/ 	.word	0x00000000
        /*0030*/ 	.short	0x0002
        /*0032*/ 	.short	0x0010
        /*0034*/ 	.byte	0x00, 0xf0, 0x11, 0x00


	//----- nvinfo : EIATTR_KPARAM_INFO
	.align		4
.L_71:
        /*0038*/ 	.byte	0x04, 0x17
        /*003a*/ 	.short	(.L_73 - .L_72)
.L_72:
        /*003c*/ 	.word	0x00000000
        /*0040*/ 	.short	0x0001
        /*0042*/ 	.short	0x0008
        /*0044*/ 	.byte	0x00, 0xf5, 0x21, 0x00


	//----- nvinfo : EIATTR_KPARAM_INFO
	.align		4
.L_73:
        /*0048*/ 	.byte	0x04, 0x17
        /*004a*/ 	.short	(.L_75 - .L_74)
.L_74:
        /*004c*/ 	.word	0x00000000
        /*0050*/ 	.short	0x0000
        /*0052*/ 	.short	0x0000
        /*0054*/ 	.byte	0x00, 0xf5, 0x21, 0x00


	//----- nvinfo : EIATTR_SPARSE_MMA_MASK
	.align		4
.L_75:
        /*0058*/ 	.byte	0x03, 0x50
        /*005a*/ 	.short	0x0000


	//----- nvinfo : EIATTR_MAXREG_COUNT
	.align		4
        /*005c*/ 	.byte	0x03, 0x1b
        /*005e*/ 	.short	0x00ff


	//----- nvinfo : EIATTR_MERCURY_ISA_VERSION
	.align		4
        /*0060*/ 	.byte	0x03, 0x5f
        /*0062*/ 	.short	0x0101


	//----- nvinfo : EIATTR_VRC_CTA_INIT_COUNT
	.align		4
        /*0064*/ 	.byte	0x02, 0x4a
	.zero		1
	.zero		1


	//----- nvinfo : EIATTR_EXIT_INSTR_OFFSETS
	.align		4
        /*0068*/ 	.byte	0x04, 0x1c
        /*006a*/ 	.short	(.L_77 - .L_76)


	//   ....[0]....
.L_76:
        /*006c*/ 	.word	0x00000070


	//   ....[1]....
        /*0070*/ 	.word	0x000006c0


	//----- nvinfo : EIATTR_CRS_STACK_SIZE
	.align		4
.L_77:
        /*0074*/ 	.byte	0x04, 0x1e
        /*0076*/ 	.short	(.L_79 - .L_78)
.L_78:
        /*0078*/ 	.word	0x00000000


	//----- nvinfo : EIATTR_CBANK_PARAM_SIZE
	.align		4
.L_79:
        /*007c*/ 	.byte	0x03, 0x19
        /*007e*/ 	.short	0x0024


	//----- nvinfo : EIATTR_PARAM_CBANK
	.align		4
        /*0080*/ 	.byte	0x04, 0x0a
        /*0082*/ 	.short	(.L_81 - .L_80)
	.align		4
.L_80:
        /*0084*/ 	.word	index@(.nv.constant0._Z28dequant_from_4bits_align_outPaP10HalfWeightiPfi)
        /*0088*/ 	.short	0x0380
        /*008a*/ 	.short	0x0024


	//----- nvinfo : EIATTR_SW_WAR
	.align		4
.L_81:
        /*008c*/ 	.byte	0x04, 0x36
        /*008e*/ 	.short	(.L_83 - .L_82)
.L_82:
        /*0090*/ 	.word	0x00000008
.L_83:


//--------------------- .nv.callgraph             --------------------------
	.section	.nv.callgraph,"",@"SHT_CUDA_CALLGRAPH"
	.align	4
	.sectionentsize	8
	.align		4
        /*0000*/ 	.word	0x00000000
	.align		4
        /*0004*/ 	.word	0xffffffff
	.align		4
        /*0008*/ 	.word	0x00000000
	.align		4
        /*000c*/ 	.word	0xfffffffe
	.align		4
        /*0010*/ 	.word	0x00000000
	.align		4
        /*0014*/ 	.word	0xfffffffd
	.align		4
        /*0018*/ 	.word	0x00000000
	.align		4
        /*001c*/ 	.word	0xfffffffc


//--------------------- .text._Z24dequant_from_4bits_alignP6WeightP6__halfiPfi --------------------------
	.section	.text._Z24dequant_from_4bits_alignP6WeightP6__halfiPfi,"ax",@progbits
	.align	128
        .global         _Z24dequant_from_4bits_alignP6WeightP6__halfiPfi
        .type           _Z24dequant_from_4bits_alignP6WeightP6__halfiPfi,@function
        .size           _Z24dequant_from_4bits_alignP6WeightP6__halfiPfi,(.L_x_42 - _Z24dequant_from_4bits_alignP6WeightP6__halfiPfi)
        .other          _Z24dequant_from_4bits_alignP6WeightP6__halfiPfi,@"STO_CUDA_ENTRY STV_DEFAULT"
_Z24dequant_from_4bits_alignP6WeightP6__halfiPfi:
.text._Z24dequant_from_4bits_alignP6WeightP6__halfiPfi:
[----:B------:R-:W-:Y:S01]  /*0000*/  LDC R1, c[0x0][0x37c] ;  /* 0x0000df00ff017b82 */ /* 0x000fe20000000800 */
[----:B------:R-:W0:Y:S07]  /*0010*/  S2R R3, SR_TID.X ;  /* 0x0000000000037919 */ /* 0x000e2e0000002100 */
[----:B------:R-:W0:Y:S01]  /*0020*/  S2UR UR4, SR_CTAID.X ;  /* 0x00000000000479c3 */ /* 0x000e220000002500 */
[----:B------:R-:W1:Y:S07]  /*0030*/  LDCU UR5, c[0x0][0x390] ;  /* 0x00007200ff0577ac */ /* 0x000e6e0008000800 */
[----:B------:R-:W0:Y:S02]  /*0040*/  LDC R0, c[0x0][0x360] ;  /* 0x0000d800ff007b82 */ /* 0x000e240000000800 */
[----:B0-----:R-:W-:-:S05]  /*0050*/  IMAD R2, R0, UR4, R3 ;  /* 0x0000000400027c24 */ /* 0x001fca000f8e0203 */
[----:B-1----:R-:W-:-:S13]  /*0060*/  ISETP.GE.U32.AND P0, PT, R2, UR5, PT ;  /* 0x0000000502007c0c */ /* 0x002fda000bf06070 */
[----:B------:R-:W-:Y:S05]  /*0070*/  @P0 EXIT ;  /* 0x000000000000094d */ /* 0x000fea0003800000 */
[----:B------:R-:W0:Y:S01]  /*0080*/  LDCU UR6, c[0x0][0x3a0] ;  /* 0x00007400ff0677ac */ /* 0x000e220008000800 */
[----:B------:R-:W-:Y:S01]  /*0090*/  IMAD.SHL.U32 R3, R2, 0x8, RZ ;  /* 0x0000000802037824 */ /* 0x000fe200078e00ff */
[----:B------:R-:W-:Y:S01]  /*00a0*/  BSSY.RECONVERGENT B0, `(.L_x_0) ;  /* 0x0000022000007945 */ /* 0x000fe20003800200 */
[----:B------:R-:W1:Y:S03]  /*00b0*/  LDCU UR4, c[0x0][0x3a0] ;  /* 0x00007400ff0477ac */ /* 0x000e660008000800 */
[----:B------:R-:W-:Y:S01]  /*00c0*/  SHF.R.S32.HI R4, RZ, 0x1f, R3 ;  /* 0x0000001fff047819 */ /* 0x000fe20000011403 */
[----:B0-----:R-:W-:-:S06]  /*00d0*/  USHF.R.S32.HI UR5, URZ, 0x1f, UR6 ;  /* 0x0000001fff057899 */ /* 0x001fcc0008011406 */
[----:B------:R-:W-:-:S04]  /*00e0*/  LOP3.LUT R5, R4, UR5, RZ, 0xfc, !PT ;  /* 0x0000000504057c12 */ /* 0x000fc8000f8efcff */
[----:B------:R-:W-:-:S13]  /*00f0*/  ISETP.NE.U32.AND P0, PT, R5, RZ, PT ;  /* 0x000000ff0500720c */ /* 0x000fda0003f05070 */
[----:B-1----:R-:W-:Y:S05]  /*0100*/  @P0 BRA `(.L_x_1) ;  /* 0x0000000000500947 */ /* 0x002fea0003800000 */
[----:B------:R-:W0:Y:S01]  /*0110*/  I2F.U32.RP R5, UR6 ;  /* 0x0000000600057d06 */ /* 0x000e220008209000 */
[----:B------:R-:W-:-:S07]  /*0120*/  ISETP.NE.U32.AND P2, PT, RZ, UR6, PT ;  /* 0x00000006ff007c0c */ /* 0x000fce000bf45070 */
[----:B0-----:R-:W0:Y:S02]  /*0130*/  MUFU.RCP R5, R5 ;  /* 0x0000000500057308 */ /* 0x001e240000001000 */
[----:B0-----:R-:W-:-:S06]  /*0140*/  VIADD R6, R5, 0xffffffe ;  /* 0x0ffffffe05067836 */ /* 0x001fcc0000000000 */
[----:B------:R0:W1:Y:S02]  /*0150*/  F2I.FTZ.U32.TRUNC.NTZ R7, R6 ;  /* 0x0000000600077305 */ /* 0x000064000021f000 */
[----:B0-----:R-:W-:Y:S02]  /*0160*/  IMAD.MOV.U32 R6, RZ, RZ, RZ ;  /* 0x000000ffff067224 */ /* 0x001fe400078e00ff */
[----:B-1----:R-:W-:-:S04]  /*0170*/  IMAD.MOV R9, RZ, RZ, -R7 ;  /* 0x000000ffff097224 */ /* 0x002fc800078e0a07 */
[----:B------:R-:W-:-:S04]  /*0180*/  IMAD R9, R9, UR6, RZ ;  /* 0x0000000609097c24 */ /* 0x000fc8000f8e02ff */
[----:B------:R-:W-:-:S04]  /*0190*/  IMAD.HI.U32 R8, R7, R9, R6 ;  /* 0x0000000907087227 */ /* 0x000fc800078e0006 */
[----:B------:R-:W-:Y:S02]  /*01a0*/  IMAD.MOV.U32 R9, RZ, RZ, RZ ;  /* 0x000000ffff097224 */ /* 0x000fe400078e00ff */
[----:B------:R-:W-:-:S05]  /*01b0*/  IMAD.HI.U32 R8, R8, R3, RZ ;  /* 0x0000000308087227 */ /* 0x000fca00078e00ff */
[----:B------:R-:W-:-:S05]  /*01c0*/  IADD3 R10, PT, PT, -R8, RZ, RZ ;  /* 0x000000ff080a7210 */ /* 0x000fca0007ffe1ff */
[----:B------:R-:W-:-:S05]  /*01d0*/  IMAD R7, R10, UR6, R3 ;  /* 0x000000060a077c24 */ /* 0x000fca000f8e0203 */
[----:B------:R-:W-:-:S13]  /*01e0*/  ISETP.GE.U32.AND P0, PT, R7, UR6, PT ;  /* 0x0000000607007c0c */ /* 0x000fda000bf06070 */
[----:B------:R-:W-:Y:S02]  /*01f0*/  @P0 VIADD R7, R7, -UR6 ;  /* 0x8000000607070c36 */ /* 0x000fe40008000000 */
[----:B------:R-:W-:-:S03]  /*0200*/  @P0 VIADD R8, R8, 0x1 ;  /* 0x0000000108080836 */ /* 0x000fc60000000000 */
[----:B------:R-:W-:-:S13]  /*0210*/  ISETP.GE.U32.AND P1, PT, R7, UR6, PT ;  /* 0x0000000607007c0c */ /* 0x000fda000bf26070 */
[----:B------:R-:W-:Y:S01]  /*0220*/  @P1 VIADD R8, R8, 0x1 ;  /* 0x0000000108081836 */ /* 0x000fe20000000000 */
[----:B------:R-:W-:Y:S01]  /*0230*/  @!P2 LOP3.LUT R8, RZ, UR6, RZ, 0x33, !PT ;  /* 0x00000006ff08ac12 */ /* 0x000fe2000f8e33ff */
[----:B------:R-:W-:Y:S06]  /*0240*/  BRA `(.L_x_2) ;  /* 0x00000000001c7947 */ /* 0x000fec0003800000 */
.L_x_1:
[----:B------:R-:W-:Y:S01]  /*0250*/  MOV R5, R3 ;  /* 0x0000000300057202 */ /* 0x000fe20000000f00 */
[----:B------:R-:W-:Y:S01]  /*0260*/  IMAD.MOV.U32 R7, RZ, RZ, R4 ;  /* 0x000000ffff077224 */ /* 0x000fe200078e0004 */
[----:B------:R-:W-:Y:S01]  /*0270*/  MOV R6, 0x2a0 ;  /* 0x000002a000067802 */ /* 0x000fe20000000f00 */
[----:B------:R-:W-:-:S07]  /*0280*/  IMAD.U32 R23, RZ, RZ, UR5 ;  /* 0x00000005ff177e24 */ /* 0x000fce000f8e00ff */
[----:B------:R-:W-:Y:S05]  /*0290*/  CALL.REL.NOINC `($__internal_0_$__cuda_sm20_div_u64) ;  /* 0x0000001400147944 */ /* 0x000fea0003c00000 */
[----:B------:R-:W-:Y:S02]  /*02a0*/  IMAD.MOV.U32 R8, RZ, RZ, R24 ;  /* 0x000000ffff087224 */ /* 0x000fe400078e0018 */
[----:B------:R-:W-:-:S07]  /*02b0*/  IMAD.MOV.U32 R9, RZ, RZ, R25 ;  /* 0x000000ffff097224 */ /* 0x000fce00078e0019 */
.L_x_2:
[----:B------:R-:W-:Y:S05]  /*02c0*/  BSYNC.RECONVERGENT B0 ;  /* 0x0000000000007941 */ /* 0x000fea0003800200 */
.L_x_0:
[----:B------:R-:W-:Y:S01]  /*02d0*/  IADD3 R5, P0, PT, R3, 0x1, RZ ;  /* 0x0000000103057810 */ /* 0x000fe20007f1e0ff */
[----:B------:R-:W-:Y:S03]  /*02e0*/  BSSY.RECONVERGENT B0, `(.L_x_3) ;  /* 0x000001f000007945 */ /* 0x000fe60003800200 */
[----:B------:R-:W-:-:S04]  /*02f0*/  IADD3.X R7, PT, PT, RZ, R4, RZ, P0, !PT ;  /* 0x00000004ff077210 */ /* 0x000fc800007fe4ff */
[----:B------:R-:W-:-:S04]  /*0300*/  LOP3.LUT R6, R7, UR5, RZ, 0xfc, !PT ;  /* 0x0000000507067c12 */ /* 0x000fc8000f8efcff */
[----:B------:R-:W-:-:S13]  /*0310*/  ISETP.NE.U32.AND P0, PT, R6, RZ, PT ;  /* 0x000000ff0600720c */ /* 0x000fda0003f05070 */
[----:B------:R-:W-:Y:S05]  /*0320*/  @P0 BRA `(.L_x_4) ;  /* 0x0000000000540947 */ /* 0x000fea0003800000 */
[----:B------:R-:W0:Y:S01]  /*0330*/  LDCU UR6, c[0x0][0x3a0] ;  /* 0x00007400ff0677ac */ /* 0x000e220008000800 */
[----:B------:R-:W-:Y:S01]  /*0340*/  IMAD.MOV.U32 R6, RZ, RZ, RZ ;  /* 0x000000ffff067224 */ /* 0x000fe200078e00ff */
[----:B0-----:R-:W0:Y:S01]  /*0350*/  I2F.U32.RP R11, UR6 ;  /* 0x00000006000b7d06 */ /* 0x001e220008209000 */
[----:B------:R-:W-:-:S07]  /*0360*/  ISETP.NE.U32.AND P2, PT, RZ, UR6, PT ;  /* 0x00000006ff007c0c */ /* 0x000fce000bf45070 */
[----:B0-----:R-:W0:Y:S02]  /*0370*/  MUFU.RCP R11, R11 ;  /* 0x0000000b000b7308 */ /* 0x001e240000001000 */
[----:B0-----:R-:W-:Y:S02]  /*0380*/  VIADD R7, R11, 0xffffffe ;  /* 0x0ffffffe0b077836 */ /* 0x001fe40000000000 */
[----:B------:R-:W-:-:S04]  /*0390*/  IMAD.MOV.U32 R11, RZ, RZ, RZ ;  /* 0x000000ffff0b7224 */ /* 0x000fc800078e00ff */
[----:B------:R-:W0:Y:S02]  /*03a0*/  F2I.FTZ.U32.TRUNC.NTZ R7, R7 ;  /* 0x0000000700077305 */ /* 0x000e24000021f000 */
[----:B0-----:R-:W-:-:S04]  /*03b0*/  IMAD.MOV R13, RZ, RZ, -R7 ;  /* 0x000000ffff0d7224 */ /* 0x001fc800078e0a07 */
[----:B------:R-:W-:-:S04]  /*03c0*/  IMAD R13, R13, UR6, RZ ;  /* 0x000000060d0d7c24 */ /* 0x000fc8000f8e02ff */
[----:B------:R-:W-:-:S06]  /*03d0*/  IMAD.HI.U32 R6, R7, R13, R6 ;  /* 0x0000000d07067227 */ /* 0x000fcc00078e0006 */
[----:B------:R-:W-:-:S04]  /*03e0*/  IMAD.HI.U32 R10, R6, R5, RZ ;  /* 0x00000005060a7227 */ /* 0x000fc800078e00ff */
[----:B------:R-:W-:-:S04]  /*03f0*/  IMAD.MOV R6, RZ, RZ, -R10 ;  /* 0x000000ffff067224 */ /* 0x000fc800078e0a0a */
[----:B------:R-:W-:-:S05]  /*0400*/  IMAD R5, R6, UR6, R5 ;  /* 0x0000000606057c24 */ /* 0x000fca000f8e0205 */
[----:B------:R-:W-:-:S13]  /*0410*/  ISETP.GE.U32.AND P0, PT, R5, UR6, PT ;  /* 0x0000000605007c0c */ /* 0x000fda000bf06070 */
[----:B------:R-:W-:Y:S01]  /*0420*/  @P0 IADD3 R5, PT, PT, R5, -UR6, RZ ;  /* 0x8000000605050c10 */ /* 0x000fe2000fffe0ff */
[----:B------:R-:W-:-:S03]  /*0430*/  @P0 VIADD R10, R10, 0x1 ;  /* 0x000000010a0a0836 */ /* 0x000fc60000000000 */
[----:B------:R-:W-:-:S13]  /*0440*/  ISETP.GE.U32.AND P1, PT, R5, UR6, PT ;  /* 0x0000000605007c0c */ /* 0x000fda000bf26070 */
[----:B------:R-:W-:Y:S01]  /*0450*/  @P1 VIADD R10, R10, 0x1 ;  /* 0x000000010a0a1836 */ /* 0x000fe20000000000 */
[----:B------:R-:W-:Y:S01]  /*0460*/  @!P2 LOP3.LUT R10, RZ, UR6, RZ, 0x33, !PT ;  /* 0x00000006ff0aac12 */ /* 0x000fe2000f8e33ff */
[----:B------:R-:W-:Y:S06]  /*0470*/  BRA `(.L_x_5) ;  /* 0x0000000000147947 */ /* 0x000fec0003800000 */
.L_x_4:
[----:B------:R-:W-:Y:S01]  /*0480*/  IMAD.U32 R23, RZ, RZ, UR5 ;  /* 0x00000005ff177e24 */ /* 0x000fe2000f8e00ff */
[----:B------:R-:W-:-:S07]  /*0490*/  MOV R6, 0x4b0 ;  /* 0x000004b000067802 */ /* 0x000fce0000000f00 */
[----:B------:R-:W-:Y:S05]  /*04a0*/  CALL.REL.NOINC `($__internal_0_$__cuda_sm20_div_u64) ;  /* 0x0000001000907944 */ /* 0x000fea0003c00000 */
[----:B------:R-:W-:Y:S01]  /*04b0*/  MOV R10, R24 ;  /* 0x00000018000a7202 */ /* 0x000fe20000000f00 */
[----:B------:R-:W-:-:S07]  /*04c0*/  IMAD.MOV.U32 R11, RZ, RZ, R25 ;  /* 0x000000ffff0b7224 */ /* 0x000fce00078e0019 */
.L_x_5:
[----:B------:R-:W-:Y:S05]  /*04d0*/  BSYNC.RECONVERGENT B0 ;  /* 0x0000000000007941 */ /* 0x000fea0003800200 */
.L_x_3:
[----:B------:R-:W-:Y:S01]  /*04e0*/  VIADD R5, R3, 0x2 ;  /* 0x0000000203057836 */ /* 0x000fe20000000000 */
[----:B------:R-:W-:Y:S04]  /*04f0*/  BSSY.RECONVERGENT B0, `(.L_x_6) ;  /* 0x000001f000007945 */ /* 0x000fe80003800200 */
[----:B------:R-:W-:-:S04]  /*0500*/  SHF.R.S32.HI R7, RZ, 0x1f, R5 ;  /* 0x0000001fff077819 */ /* 0x000fc80000011405 */
[----:B------:R-:W-:-:S04]  /*0510*/  LOP3.LUT R6, R7, UR5, RZ, 0xfc, !PT ;  /* 0x0000000507067c12 */ /* 0x000fc8000f8efcff */
[----:B------:R-:W-:-:S13]  /*0520*/  ISETP.NE.U32.AND P0, PT, R6, RZ, PT ;  /* 0x000000ff0600720c */ /* 0x000fda0003f05070 */
[----:B------:R-:W-:Y:S05]  /*0530*/  @P0 BRA `(.L_x_7) ;  /* 0x0000000000540947 */ /* 0x000fea0003800000 */
[----:B------:R-:W0:Y:S01]  /*0540*/  LDCU UR6, c[0x0][0x3a0] ;  /* 0x00007400ff0677ac */ /* 0x000e220008000800 */
[----:B------:R-:W-:Y:S01]  /*0550*/  HFMA2 R12, -RZ, RZ, 0, 0 ;  /* 0x00000000ff0c7431 */ /* 0x000fe200000001ff */
[----:B0-----:R-:W0:Y:S01]  /*0560*/  I2F.U32.RP R14, UR6 ;  /* 0x00000006000e7d06 */ /* 0x001e220008209000 */
[----:B------:R-:W-:-:S07]  /*0570*/  ISETP.NE.U32.AND P2, PT, RZ, UR6, PT ;  /* 0x00000006ff007c0c */ /* 0x000fce000bf45070 */
[----:B0-----:R-:W0:Y:S02]  /*0580*/  MUFU.RCP R14, R14 ;  /* 0x0000000e000e7308 */ /* 0x001e240000001000 */
[----:B0-----:R-:W-:-:S06]  /*0590*/  VIADD R13, R14, 0xffffffe ;  /* 0x0ffffffe0e0d7836 */ /* 0x001fcc0000000000 */
[----:B------:R-:W0:Y:S02]  /*05a0*/  F2I.FTZ.U32.TRUNC.NTZ R13, R13 ;  /* 0x0000000d000d7305 */ /* 0x000e24000021f000 */
[----:B0-----:R-:W-:-:S04]  /*05b0*/  IMAD.MOV R15, RZ, RZ, -R13 ;  /* 0x000000ffff0f7224 */ /* 0x001fc800078e0a0d */
[----:B------:R-:W-:-:S04]  /*05c0*/  IMAD R15, R15, UR6, RZ ;  /* 0x000000060f0f7c24 */ /* 0x000fc8000f8e02ff */
[----:B------:R-:W-:Y:S01]  /*05d0*/  IMAD.HI.U32 R12, R13, R15, R12 ;  /* 0x0000000f0d0c7227 */ /* 0x000fe200078e000c */
[----:B------:R-:W-:-:S05]  /*05e0*/  MOV R13, RZ ;  /* 0x000000ff000d7202 */ /* 0x000fca0000000f00 */
[----:B------:R-:W-:-:S04]  /*05f0*/  IMAD.HI.U32 R12, R12, R5, RZ ;  /* 0x000000050c0c7227 */ /* 0x000fc800078e00ff */
[----:B------:R-:W-:-:S04]  /*0600*/  IMAD.MOV R6, RZ, RZ, -R12 ;  /* 0x000000ffff067224 */ /* 0x000fc800078e0a0c */
        /* <DEDUP_REMOVED lines=8> */
.L_x_7:
[----:B------:R-:W-:Y:S01]  /*0690*/  IMAD.U32 R23, RZ, RZ, UR5 ;  /* 0x00000005ff177e24 */ /* 0x000fe2000f8e00ff */
[----:B------:R-:W-:-:S07]  /*06a0*/  MOV R6, 0x6c0 ;  /* 0x000006c000067802 */ /* 0x000fce0000000f00 */
[----:B------:R-:W-:Y:S05]  /*06b0*/  CALL.REL.NOINC `($__internal_0_$__cuda_sm20_div_u64) ;  /* 0x00000010000c7944 */ /* 0x000fea0003c00000 */
[----:B------:R-:W-:Y:S02]  /*06c0*/  IMAD.MOV.U32 R12, RZ, RZ, R24 ;  /* 0x000000ffff0c7224 */ /* 0x000fe400078e0018 */
[----:B------:R-:W-:-:S07]  /*06d0*/  IMAD.MOV.U32 R13, RZ, RZ, R25 ;  /* 0x000000ffff0d7224 */ /* 0x000fce00078e0019 */
.L_x_8:
[----:B------:R-:W-:Y:S05]  /*06e0*/  BSYNC.RECONVERGENT B0 ;  /* 0x0000000000007941 */ /* 0x000fea0003800200 */
.L_x_6:
[----:B------:R-:W-:Y:S01]  /*06f0*/  IADD3 R5, P0, PT, R5, 0x1, RZ ;  /* 0x0000000105057810 */ /* 0x000fe20007f1e0ff */
[----:B------:R-:W-:Y:S04]  /*0700*/  BSSY.RECONVERGENT B0, `(.L_x_9) ;  /* 0x000001f000007945 */ /* 0x000fe80003800200 */
[----:B------:R-:W-:-:S05]  /*0710*/  IMAD.X R7, RZ, RZ, R7, P0 ;  /* 0x000000ffff077224 */ /* 0x000fca00000e0607 */
        /* <DEDUP_REMOVED lines=8> */
[----:B0-----:R-:W-:Y:S01]  /*07a0*/  IADD3 R7, PT, PT, R15, 0xffffffe, RZ ;  /* 0x0ffffffe0f077810 */ /* 0x001fe20007ffe0ff */
[----:B------:R-:W-:-:S05]  /*07b0*/  IMAD.MOV.U32 R15, RZ, RZ, RZ ;  /* 0x000000ffff0f7224 */ /* 0x000fca00078e00ff */
        /* <DEDUP_REMOVED lines=8> */
[----:B------:R-:W-:Y:S01]  /*0840*/  @P0 VIADD R5, R5, -UR6 ;  /* 0x8000000605050c36 */ /* 0x000fe20008000000 */
[----:B------:R-:W-:-:S04]  /*0850*/  @P0 IADD3 R14, PT, PT, R14, 0x1, RZ ;  /* 0x000000010e0e0810 */ /* 0x000fc80007ffe0ff */
[----:B------:R-:W-:-:S13]  /*0860*/  ISETP.GE.U32.AND P1, PT, R5, UR6, PT ;  /* 0x0000000605007c0c */ /* 0x000fda000bf26070 */
[----:B------:R-:W-:Y:S01]  /*0870*/  @P1 VIADD R14, R14, 0x1 ;  /* 0x000000010e0e1836 */ /* 0x000fe20000000000 */
[----:B------:R-:W-:Y:S01]  /*0880*/  @!P2 LOP3.LUT R14, RZ, UR6, RZ, 0x33, !PT ;  /* 0x00000006ff0eac12 */ /* 0x000fe2000f8e33ff */
[----:B------:R-:W-:Y:S06]  /*0890*/  BRA `(.L_x_11) ;  /* 0x0000000000147947 */ /* 0x000fec0003800000 */
.L_x_10:
[----:B------:R-:W-:Y:S01]  /*08a0*/  IMAD.U32 R23, RZ, RZ, UR5 ;  /* 0x00000005ff177e24 */ /* 0x000fe2000f8e00ff */
[----:B------:R-:W-:-:S07]  /*08b0*/  MOV R6, 0x8d0 ;  /* 0x000008d000067802 */ /* 0x000fce0000000f00 */
[----:B------:R-:W-:Y:S05]  /*08c0*/  CALL.REL.NOINC `($__internal_0_$__cuda_sm20_div_u64) ;  /* 0x0000000c00887944 */ /* 0x000fea0003c00000 */
[----:B------:R-:W-:Y:S01]  /*08d0*/  IMAD.MOV.U32 R14, RZ, RZ, R24 ;  /* 0x000000ffff0e7224 */ /* 0x000fe200078e0018 */
[----:B------:R-:W-:-:S07]  /*08e0*/  MOV R15, R25 ;  /* 0x00000019000f7202 */ /* 0x000fce0000000f00 */
.L_x_11:
[----:B------:R-:W-:Y:S05]  /*08f0*/  BSYNC.RECONVERGENT B0 ;  /* 0x0000000000007941 */ /* 0x000fea0003800200 */
.L_x_9:
        /* <DEDUP_REMOVED lines=15> */
[----:B------:R-:W-:-:S04]  /*09f0*/  IMAD.HI.U32 R16, R17, R19, R16 ;  /* 0x0000001311107227 */ /* 0x000fc800078e0010 */
[----:B------:R-:W-:Y:S02]  /*0a00*/  IMAD.MOV.U32 R17, RZ, RZ, RZ ;  /* 0x000000ffff117224 */ /* 0x000fe400078e00ff */
[----:B------:R-:W-:-:S04]  /*0a10*/  IMAD.HI.U32 R16, R16, R5, RZ ;  /* 0x0000000510107227 */ /* 0x000fc800078e00ff */
[----:B------:R-:W-:-:S04]  /*0a20*/  IMAD.MOV R6, RZ, RZ, -R16 ;  /* 0x000000ffff067224 */ /* 0x000fc800078e0a10 */
[----:B------:R-:W-:-:S05]  /*0a30*/  IMAD R6, R6, UR6, R5 ;  /* 0x0000000606067c24 */ /* 0x000fca000f8e0205 */
[----:B------:R-:W-:-:S13]  /*0a40*/  ISETP.GE.U32.AND P0, PT, R6, UR6, PT ;  /* 0x0000000606007c0c */ /* 0x000fda000bf06070 */
[----:B------:R-:W-:Y:S02]  /*0a50*/  @P0 VIADD R6, R6, -UR6 ;  /* 0x8000000606060c36 */ /* 0x000fe40008000000 */
[----:B------:R-:W-:-:S03]  /*0a60*/  @P0 VIADD R16, R16, 0x1 ;  /* 0x0000000110100836 */ /* 0x000fc60000000000 */
[----:B------:R-:W-:-:S13]  /*0a70*/  ISETP.GE.U32.AND P1, PT, R6, UR6, PT ;  /* 0x0000000606007c0c */ /* 0x000fda000bf26070 */
[----:B------:R-:W-:Y:S02]  /*0a80*/  @P1 IADD3 R16, PT, PT, R16, 0x1, RZ ;  /* 0x0000000110101810 */ /* 0x000fe40007ffe0ff */
[----:B------:R-:W-:Y:S01]  /*0a90*/  @!P2 LOP3.LUT R16, RZ, UR6, RZ, 0x33, !PT ;  /* 0x00000006ff10ac12 */ /* 0x000fe2000f8e33ff */
[----:B------:R-:W-:Y:S06]  /*0aa0*/  BRA `(.L_x_14) ;  /* 0x0000000000147947 */ /* 0x000fec0003800000 */
.L_x_13:
[----:B------:R-:W-:Y:S01]  /*0ab0*/  IMAD.U32 R23, RZ, RZ, UR5 ;  /* 0x00000005ff177e24 */ /* 0x000fe2000f8e00ff */
[----:B------:R-:W-:-:S07]  /*0ac0*/  MOV R6, 0xae0 ;  /* 0x00000ae000067802 */ /* 0x000fce0000000f00 */
[----:B------:R-:W-:Y:S05]  /*0ad0*/  CALL.REL.NOINC `($__internal_0_$__cuda_sm20_div_u64) ;  /* 0x0000000c00047944 */ /* 0x000fea0003c00000 */
[----:B------:R-:W-:Y:S01]  /*0ae0*/  IMAD.MOV.U32 R16, RZ, RZ, R24 ;  /* 0x000000ffff107224 */ /* 0x000fe200078e0018 */
[----:B------:R-:W-:-:S07]  /*0af0*/  MOV R17, R25 ;  /* 0x0000001900117202 */ /* 0x000fce0000000f00 */
.L_x_14:
[----:B------:R-:W-:Y:S05]  /*0b00*/  BSYNC.RECONVERGENT B0 ;  /* 0x0000000000007941 */ /* 0x000fea0003800200 */
.L_x_12:
[----:B------:R-:W-:Y:S01]  /*0b10*/  IADD3 R5, P0, PT, R5, 0x1, RZ ;  /* 0x0000000105057810 */ /* 0x000fe20007f1e0ff */
[----:B------:R-:W-:Y:S04]  /*0b20*/  BSSY.RECONVERGENT B0, `(.L_x_15) ;  /* 0x000001f000007945 */ /* 0x000fe80003800200 */
[----:B------:R-:W-:-:S05]  /*0b30*/  IMAD.X R7, RZ, RZ, R7, P0 ;  /* 0x000000ffff077224 */ /* 0x000fca00000e0607 */
        /* <DEDUP_REMOVED lines=24> */
.L_x_16:
[----:B------:R-:W-:Y:S01]  /*0cc0*/  IMAD.U32 R23, RZ, RZ, UR5 ;  /* 0x00000005ff177e24 */ /* 0x000fe2000f8e00ff */
[----:B------:R-:W-:-:S07]  /*0cd0*/  MOV R6, 0xcf0 ;  /* 0x00000cf000067802 */ /* 0x000fce0000000f00 */
[----:B------:R-:W-:Y:S05]  /*0ce0*/  CALL.REL.NOINC `($__internal_0_$__cuda_sm20_div_u64) ;  /* 0x0000000800807944 */ /* 0x000fea0003c00000 */
[----:B------:R-:W-:Y:S01]  /*0cf0*/  IMAD.MOV.U32 R18, RZ, RZ, R24 ;  /* 0x000000ffff127224 */ /* 0x000fe200078e0018 */
[----:B------:R-:W-:-:S07]  /*0d00*/  MOV R19, R25 ;  /* 0x0000001900137202 */ /* 0x000fce0000000f00 */
.L_x_17:
[----:B------:R-:W-:Y:S05]  /*0d10*/  BSYNC.RECONVERGENT B0 ;  /* 0x0000000000007941 */ /* 0x000fea0003800200 */
.L_x_15:
        /* <DEDUP_REMOVED lines=27> */
.L_x_19:
[----:B------:R-:W-:Y:S01]  /*0ed0*/  IMAD.U32 R23, RZ, RZ, UR5 ;  /* 0x00000005ff177e24 */ /* 0x000fe2000f8e00ff */
[----:B------:R-:W-:-:S07]  /*0ee0*/  MOV R6, 0xf00 ;  /* 0x00000f0000067802 */ /* 0x000fce0000000f00 */
[----:B------:R-:W-:Y:S05]  /*0ef0*/  CALL.REL.NOINC `($__internal_0_$__cuda_sm20_div_u64) ;  /* 0x0000000400fc7944 */ /* 0x000fea0003c00000 */
[----:B------:R-:W-:Y:S01]  /*0f00*/  IMAD.MOV.U32 R20, RZ, RZ, R24 ;  /* 0x000000ffff147224 */ /* 0x000fe200078e0018 */
[----:B------:R-:W-:-:S07]  /*0f10*/  MOV R21, R25 ;  /* 0x0000001900157202 */ /* 0x000fce0000000f00 */
.L_x_20:
[----:B------:R-:W-:Y:S05]  /*0f20*/  BSYNC.RECONVERGENT B0 ;  /* 0x0000000000007941 */ /* 0x000fea0003800200 */
.L_x_18:
        /* <DEDUP_REMOVED lines=27> */
.L_x_22:
[----:B------:R-:W-:Y:S01]  /*10e0*/  IMAD.U32 R23, RZ, RZ, UR5 ;  /* 0x00000005ff177e24 */ /* 0x000fe2000f8e00ff */
[----:B------:R-:W-:-:S07]  /*10f0*/  MOV R6, 0x1110 ;  /* 0x0000111000067802 */ /* 0x000fce0000000f00 */
[----:B------:R-:W-:Y:S05]  /*1100*/  CALL.REL.NOINC `($__internal_0_$__cuda_sm20_div_u64) ;  /* 0x0000000400787944 */ /* 0x000fea0003c00000 */
[----:B------:R-:W-:Y:S01]  /*1110*/  IMAD.MOV.U32 R6, RZ, RZ, R24 ;  /* 0x000000ffff067224 */ /* 0x000fe200078e0018 */
[----:B------:R-:W-:-:S07]  /*1120*/  MOV R7, R25 ;  /* 0x0000001900077202 */ /* 0x000fce0000000f00 */
.L_x_23:
[----:B------:R-:W-:Y:S05]  /*1130*/  BSYNC.RECONVERGENT B0 ;  /* 0x0000000000007941 */ /* 0x000fea0003800200 */
.L_x_21:
[----:B------:R-:W0:Y:S01]  /*1140*/  LDCU.64 UR4, c[0x0][0x388] ;  /* 0x00007100ff0477ac */ /* 0x000e220008000a00 */
[----:B------:R-:W1:Y:S01]  /*1150*/  LDCU.64 UR8, c[0x0][0x398] ;  /* 0x00007300ff0877ac */ /* 0x000e620008000a00 */
[----:B------:R-:W2:Y:S01]  /*1160*/  LDCU UR12, c[0x0][0x390] ;  /* 0x00007200ff0c77ac */ /* 0x000ea20008000800 */
[----:B------:R-:W3:Y:S01]  /*1170*/  LDCU.64 UR6, c[0x0][0x358] ;  /* 0x00006b00ff0677ac */ /* 0x000ee20008000a00 */
[----:B------:R-:W4:Y:S01]  /*1180*/  LDCU.64 UR10, c[0x0][0x380] ;  /* 0x00007000ff0a77ac */ /* 0x000f220008000a00 */
[C---:B0-----:R-:W-:Y:S01]  /*1190*/  LEA R24, P0, R3.reuse, UR4, 0x1 ;  /* 0x0000000403187c11 */ /* 0x041fe2000f8008ff */
[----:B------:R-:W0:Y:S01]  /*11a0*/  LDCU UR4, c[0x0][0x370] ;  /* 0x00006e00ff0477ac */ /* 0x000e220008000800 */
[----:B-1----:R-:W-:Y:S02]  /*11b0*/  LEA R22, P1, R6, UR8, 0x2 ;  /* 0x0000000806167c11 */ /* 0x002fe4000f8210ff */
[----:B------:R-:W-:Y:S02]  /*11c0*/  LEA.HI.X R25, R3, UR5, R4, 0x1, P0 ;  /* 0x0000000503197c11 */ /* 0x000fe400080f0c04 */
[----:B------:R-:W-:Y:S01]  /*11d0*/  LEA R4, P0, R8, UR8, 0x2 ;  /* 0x0000000808047c11 */ /* 0x000fe2000f8010ff */
[----:B--2---:R-:W-:Y:S01]  /*11e0*/  USHF.R.S32.HI UR5, URZ, 0x1f, UR12 ;  /* 0x0000001fff057899 */ /* 0x004fe2000801140c */
[----:B------:R-:W-:-:S02]  /*11f0*/  LEA.HI.X R23, R6, UR9, R7, 0x2, P1 ;  /* 0x0000000906177c11 */ /* 0x000fc400088f1407 */
[----:B------:R-:W-:Y:S02]  /*1200*/  LEA R6, P1, R10, UR8, 0x2 ;  /* 0x000000080a067c11 */ /* 0x000fe4000f8210ff */
[----:B------:R-:W-:Y:S02]  /*1210*/  LEA.HI.X R5, R8, UR9, R9, 0x2, P0 ;  /* 0x0000000908057c11 */ /* 0x000fe400080f1409 */
[----:B------:R-:W-:Y:S02]  /*1220*/  LEA R8, P0, R12, UR8, 0x2 ;  /* 0x000000080c087c11 */ /* 0x000fe4000f8010ff */
[----:B------:R-:W-:Y:S02]  /*1230*/  LEA.HI.X R7, R10, UR9, R11, 0x2, P1 ;  /* 0x000000090a077c11 */ /* 0x000fe400088f140b */
[----:B------:R-:W-:Y:S01]  /*1240*/  LEA R10, P1, R14, UR8, 0x2 ;  /* 0x000000080e0a7c11 */ /* 0x000fe2000f8210ff */
[----:B0-----:R-:W-:Y:S01]  /*1250*/  IMAD R0, R0, UR4, RZ ;  /* 0x0000000400007c24 */ /* 0x001fe2000f8e02ff */
[----:B------:R-:W-:-:S02]  /*1260*/  LEA.HI.X R9, R12, UR9, R13, 0x2, P0 ;  /* 0x000000090c097c11 */ /* 0x000fc400080f140d */
[----:B------:R-:W-:Y:S02]  /*1270*/  LEA R12, P0, R16, UR8, 0x2 ;  /* 0x00000008100c7c11 */ /* 0x000fe4000f8010ff */
[----:B------:R-:W-:Y:S02]  /*1280*/  LEA.HI.X R11, R14, UR9, R15, 0x2, P1 ;  /* 0x000000090e0b7c11 */ /* 0x000fe400088f140f */
[----:B------:R-:W-:Y:S02]  /*1290*/  LEA R14, P1, R18, UR8, 0x2 ;  /* 0x00000008120e7c11 */ /* 0x000fe4000f8210ff */
[----:B------:R-:W-:Y:S02]  /*12a0*/  LEA R26, P2, R20, UR8, 0x2 ;  /* 0x00000008141a7c11 */ /* 0x000fe4000f8410ff */
[----:B------:R-:W-:Y:S01]  /*12b0*/  LEA.HI.X R13, R16, UR9, R17, 0x2, P0 ;  /* 0x00000009100d7c11 */ /* 0x000fe200080f1411 */
[----:B------:R-:W-:Y:S01]  /*12c0*/  IMAD.MOV.U32 R17, RZ, RZ, R2 ;  /* 0x000000ffff117224 */ /* 0x000fe200078e0002 */
[----:B------:R-:W-:-:S02]  /*12d0*/  LEA.HI.X R15, R18, UR9, R19, 0x2, P1 ;  /* 0x00000009120f7c11 */ /* 0x000fc400088f1413 */
[----:B------:R-:W-:Y:S02]  /*12e0*/  LEA.HI.X R27, R20, UR9, R21, 0x2, P2 ;  /* 0x00000009141b7c11 */ /* 0x000fe400090f1415 */
[----:B---34-:R-:W-:-:S07]  /*12f0*/  SHF.R.S32.HI R16, RZ, 0x1f, R2 ;  /* 0x0000001fff107819 */ /* 0x018fce0000011402 */
.L_x_24:
[C---:B------:R-:W-:Y:S01]  /*1300*/  LEA R2, P0, R17.reuse, UR10, 0x2 ;  /* 0x0000000a11027c11 */ /* 0x040fe2000f8010ff */
[----:B-1----:R-:W2:Y:S03]  /*1310*/  LDG.E R20, desc[UR6][R4.64] ;  /* 0x0000000604147981 */ /* 0x002ea6000c1e1900 */
[----:B------:R-:W-:-:S05]  /*1320*/  LEA.HI.X R3, R17, UR11, R16, 0x2, P0 ;  /* 0x0000000b11037c11 */ /* 0x000fca00080f1410 */
[----:B------:R-:W3:Y:S04]  /*1330*/  LDG.E.S8 R18, desc[UR6][R2.64] ;  /* 0x0000000602127981 */ /* 0x000ee8000c1e1300 */
[----:B------:R-:W4:Y:S01]  /*1340*/  LDG.E.S8 R21, desc[UR6][R2.64+0x3] ;  /* 0x0000030602157981 */ /* 0x000f22000c1e1300 */
[----:B---3--:R-:W2:Y:S02]  /*1350*/  I2F.S16 R19, R18 ;  /* 0x0000001200137306 */ /* 0x008ea40000101400 */
[----:B--2---:R-:W-:Y:S02]  /*1360*/  FMUL R19, R19, R20 ;  /* 0x0000001413137220 */ /* 0x004fe40000400000 */
[----:B------:R-:W2:Y:S03]  /*1370*/  LDG.E.S8 R20, desc[UR6][R2.64+0x1] ;  /* 0x0000010602147981 */ /* 0x000ea6000c1e1300 */
[----:B------:R-:W-:-:S04]  /*1380*/  F2FP.F16.F32.PACK_AB R19, RZ, R19 ;  /* 0x00000013ff13723e */ /* 0x000fc800000000ff */
[----:B------:R-:W-:Y:S02]  /*1390*/  PRMT R30, R19, 0x7610, R30 ;  /* 0x00007610131e7816 */ /* 0x000fe4000000001e */
[----:B------:R0:W3:Y:S04]  /*13a0*/  LDG.E.S8 R19, desc[UR6][R2.64+0x2] ;  /* 0x0000020602137981 */ /* 0x0000e8000c1e1300 */
[----:B------:R-:W-:Y:S04]  /*13b0*/  STG.E.U16 desc[UR6][R24.64], R30 ;  /* 0x0000001e18007986 */ /* 0x000fe8000c101506 */
[----:B------:R-:W5:Y:S01]  /*13c0*/  LDG.E R29, desc[UR6][R6.64] ;  /* 0x00000006061d7981 */ /* 0x000f62000c1e1900 */
[----:B------:R-:W-:-:S06]  /*13d0*/  SHF.R.S32.HI R28, RZ, 0x4, R18 ;  /* 0x00000004ff1c7819 */ /* 0x000fcc0000011412 */
[----:B------:R-:W5:Y:S02]  /*13e0*/  I2F.S16 R28, R28 ;  /* 0x0000001c001c7306 */ /* 0x000f640000101400 */
[----:B-----5:R-:W-:-:S05]  /*13f0*/  FMUL R29, R28, R29 ;  /* 0x0000001d1c1d7220 */ /* 0x020fca0000400000 */
[----:B------:R-:W-:-:S04]  /*1400*/  F2FP.F16.F32.PACK_AB R29, RZ, R29 ;  /* 0x0000001dff1d723e */ /* 0x000fc800000000ff */
[----:B------:R-:W-:-:S05]  /*1410*/  PRMT R31, R29, 0x7610, R31 ;  /* 0x000076101d1f7816 */ /* 0x000fca000000001f */
[----:B------:R-:W-:Y:S04]  /*1420*/  STG.E.U16 desc[UR6][R24.64+0x2], R31 ;  /* 0x0000021f18007986 */ /* 0x000fe8000c101506 */
[----:B------:R-:W5:Y:S01]  /*1430*/  LDG.E R29, desc[UR6][R8.64] ;  /* 0x00000006081d7981 */ /* 0x000f62000c1e1900 */
[----:B--2---:R-:W5:Y:S01]  /*1440*/  I2F.S16 R18, R20 ;  /* 0x0000001400127306 */ /* 0x004f620000101400 */
[----:B0-----:R-:W-:Y:S01]  /*1450*/  SHF.R.S32.HI R2, RZ, 0x4, R20 ;  /* 0x00000004ff027819 */ /* 0x001fe20000011414 */
[----:B-----5:R-:W-:-:S05]  /*1460*/  FMUL R18, R18, R29 ;  /* 0x0000001d12127220 */ /* 0x020fca0000400000 */
[----:B------:R-:W-:-:S04]  /*1470*/  F2FP.F16.F32.PACK_AB R18, RZ, R18 ;  /* 0x00000012ff12723e */ /* 0x000fc800000000ff */
[----:B------:R-:W-:-:S05]  /*1480*/  PRMT R29, R18, 0x7610, R29 ;  /* 0x00007610121d7816 */ /* 0x000fca000000001d */
[----:B------:R-:W-:Y:S04]  /*1490*/  STG.E.U16 desc[UR6][R24.64+0x4], R29 ;  /* 0x0000041d18007986 */ /* 0x000fe8000c101506 */
[----:B------:R-:W2:Y:S01]  /*14a0*/  LDG.E R3, desc[UR6][R10.64] ;  /* 0x000000060a037981 */ /* 0x000ea2000c1e1900 */
[----:B------:R-:W2:Y:S02]  /*14b0*/  I2F.S16 R2, R2 ;  /* 0x0000000200027306 */ /* 0x000ea40000101400 */
[----:B--2---:R-:W-:-:S05]  /*14c0*/  FMUL R3, R2, R3 ;  /* 0x0000000302037220 */ /* 0x004fca0000400000 */
[----:B------:R-:W-:-:S04]  /*14d0*/  F2FP.F16.F32.PACK_AB R3, RZ, R3 ;  /* 0x00000003ff03723e */ /* 0x000fc800000000ff */
[----:B------:R-:W-:-:S05]  /*14e0*/  PRMT R28, R3, 0x7610, R28 ;  /* 0x00007610031c7816 */ /* 0x000fca000000001c */
[----:B------:R0:W-:Y:S04]  /*14f0*/  STG.E.U16 desc[UR6][R24.64+0x6], R28 ;  /* 0x0000061c18007986 */ /* 0x0001e8000c101506 */
[----:B------:R-:W2:Y:S01]  /*1500*/  LDG.E R18, desc[UR6][R12.64] ;  /* 0x000000060c127981 */ /* 0x000ea2000c1e1900 */
[----:B---3--:R-:W2:Y:S01]  /*1510*/  I2F.S16 R3, R19 ;  /* 0x0000001300037306 */ /* 0x008ea20000101400 */
[----:B------:R-:W-:Y:S01]  /*1520*/  SHF.R.S32.HI R2, RZ, 0x4, R19 ;  /* 0x00000004ff027819 */ /* 0x000fe20000011413 */
[----:B--2---:R-:W-:-:S05]  /*1530*/  FMUL R3, R3, R18 ;  /* 0x0000001203037220 */ /* 0x004fca0000400000 */
[----:B------:R-:W-:-:S04]  /*1540*/  F2FP.F16.F32.PACK_AB R3, RZ, R3 ;  /* 0x00000003ff03723e */ /* 0x000fc800000000ff */
[----:B------:R-:W-:-:S05]  /*1550*/  PRMT R20, R3, 0x7610, R20 ;  /* 0x0000761003147816 */ /* 0x000fca0000000014 */
[----:B------:R1:W-:Y:S04]  /*1560*/  STG.E.U16 desc[UR6][R24.64+0x8], R20 ;  /* 0x0000081418007986 */ /* 0x0003e8000c101506 */
[----:B------:R-:W2:Y:S01]  /*1570*/  LDG.E R3, desc[UR6][R14.64] ;  /* 0x000000060e037981 */ /* 0x000ea2000c1e1900 */
[----:B------:R-:W2:Y:S02]  /*1580*/  I2F.S16 R2, R2 ;  /* 0x0000000200027306 */ /* 0x000ea40000101400 */
[----:B--2---:R-:W-:-:S05]  /*1590*/  FMUL R3, R2, R3 ;  /* 0x0000000302037220 */ /* 0x004fca0000400000 */
[----:B------:R-:W-:-:S04]  /*15a0*/  F2FP.F16.F32.PACK_AB R3, RZ, R3 ;  /* 0x00000003ff03723e */ /* 0x000fc800000000ff */
[----:B0-----:R-:W-:-:S05]  /*15b0*/  PRMT R28, R3, 0x7610, R28 ;  /* 0x00007610031c7816 */ /* 0x001fca000000001c */
[----:B------:R1:W-:Y:S04]  /*15c0*/  STG.E.U16 desc[UR6][R24.64+0xa], R28 ;  /* 0x00000a1c18007986 */ /* 0x0003e8000c101506 */
[----:B------:R-:W2:Y:S01]  /*15d0*/  LDG.E R18, desc[UR6][R26.64] ;  /* 0x000000061a127981 */ /* 0x000ea2000c1e1900 */
[----:B----4-:R-:W2:Y:S01]  /*15e0*/  I2F.S16 R3, R21 ;  /* 0x0000001500037306 */ /* 0x010ea20000101400 */
[----:B------:R-:W-:Y:S01]  /*15f0*/  SHF.R.S32.HI R2, RZ, 0x4, R21 ;  /* 0x00000004ff027819 */ /* 0x000fe20000011415 */
[----:B--2---:R-:W-:-:S05]  /*1600*/  FMUL R3, R3, R18 ;  /* 0x0000001203037220 */ /* 0x004fca0000400000 */
[----:B------:R-:W-:-:S04]  /*1610*/  F2FP.F16.F32.PACK_AB R3, RZ, R3 ;  /* 0x00000003ff03723e */ /* 0x000fc800000000ff */
[----:B------:R-:W-:-:S05]  /*1620*/  PRMT R18, R3, 0x7610, R18 ;  /* 0x0000761003127816 */ /* 0x000fca0000000012 */
[----:B------:R1:W-:Y:S04]  /*1630*/  STG.E.U16 desc[UR6][R24.64+0xc], R18 ;  /* 0x00000c1218007986 */ /* 0x0003e8000c101506 */
[----:B------:R-:W2:Y:S01]  /*1640*/  LDG.E R3, desc[UR6][R22.64] ;  /* 0x0000000616037981 */ /* 0x000ea2000c1e1900 */
[----:B------:R-:W2:Y:S01]  /*1650*/  I2F.S16 R2, R2 ;  /* 0x0000000200027306 */ /* 0x000ea20000101400 */
[----:B------:R-:W-:-:S05]  /*1660*/  IADD3 R17, P0, PT, R0, R17, RZ ;  /* 0x0000001100117210 */ /* 0x000fca0007f1e0ff */
[----:B------:R-:W-:Y:S01]  /*1670*/  IMAD.X R16, RZ, RZ, R16, P0 ;  /* 0x000000ffff107224 */ /* 0x000fe200000e0610 */
[----:B------:R-:W-:-:S04]  /*1680*/  ISETP.GE.U32.AND P0, PT, R17, UR12, PT ;  /* 0x0000000c11007c0c */ /* 0x000fc8000bf06070 */
[----:B------:R-:W-:Y:S01]  /*1690*/  ISETP.GE.U32.AND.EX P0, PT, R16, UR5, PT, P0 ;  /* 0x0000000510007c0c */ /* 0x000fe2000bf06100 */
[----:B--2---:R-:W-:-:S05]  /*16a0*/  FMUL R3, R2, R3 ;  /* 0x0000000302037220 */ /* 0x004fca0000400000 */
[----:B------:R-:W-:-:S05]  /*16b0*/  F2FP.F16.F32.PACK_AB R3, RZ, R3 ;  /* 0x00000003ff03723e */ /* 0x000fca00000000ff */
[----:B------:R1:W-:Y:S02]  /*16c0*/  STG.E.U16 desc[UR6][R24.64+0xe], R3 ;  /* 0x00000e0318007986 */ /* 0x0003e4000c101506 */
[----:B------:R-:W-:Y:S05]  /*16d0*/  @!P0 BRA `(.L_x_24) ;  /* 0xfffffffc00088947 */ /* 0x000fea000383ffff */
[----:B------:R-:W-:Y:S05]  /*16e0*/  EXIT ;  /* 0x000000000000794d */ /* 0x000fea0003800000 */
        .weak           $__internal_0_$__cuda_sm20_div_u64
        .type           $__internal_0_$__cuda_sm20_div_u64,@function
        .size           $__internal_0_$__cuda_sm20_div_u64,(.L_x_42 - $__internal_0_$__cuda_sm20_div_u64)
$__internal_0_$__cuda_sm20_div_u64:
[----:B------:R-:W-:-:S06]  /*16f0*/  IMAD.U32 R22, RZ, RZ, UR4 ;  /* 0x00000004ff167e24 */ /* 0x000fcc000f8e00ff */
[----:B------:R-:W0:Y:S08]  /*1700*/  I2F.U64.RP R22, R22 ;  /* 0x0000001600167312 */ /* 0x000e300000309000 */
[----:B0-----:R-:W0:Y:S02]  /*1710*/  MUFU.RCP R24, R22 ;  /* 0x0000001600187308 */ /* 0x001e240000001000 */
[----:B0-----:R-:W-:-:S06]  /*1720*/  IADD3 R26, PT, PT, R24, 0x1ffffffe, RZ ;  /* 0x1ffffffe181a7810 */ /* 0x001fcc0007ffe0ff */
[----:B------:R-:W0:Y:S02]  /*1730*/  F2I.U64.TRUNC R26, R26 ;  /* 0x0000001a001a7311 */ /* 0x000e24000020d800 */
[----:B0-----:R-:W-:-:S04]  /*1740*/  IMAD.WIDE.U32 R28, R26, UR4, RZ ;  /* 0x000000041a1c7c25 */ /* 0x001fc8000f8e00ff */
[C---:B------:R-:W-:Y:S01]  /*1750*/  IMAD R24, R26.reuse, R23, R29 ;  /* 0x000000171a187224 */ /* 0x040fe200078e021d */
[----:B------:R-:W-:Y:S01]  /*1760*/  IADD3 R25, P0, PT, RZ, -R28, RZ ;  /* 0x8000001cff197210 */ /* 0x000fe20007f1e0ff */
[----:B------:R-:W-:Y:S02]  /*1770*/  IMAD.MOV.U32 R29, RZ, RZ, R26 ;  /* 0x000000ffff1d7224 */ /* 0x000fe400078e001a */
[----:B------:R-:W-:Y:S02]  /*1780*/  IMAD R24, R27, UR4, R24 ;  /* 0x000000041b187c24 */ /* 0x000fe4000f8e0218 */
[----:B------:R-:W-:-:S04]  /*1790*/  IMAD.HI.U32 R28, R26, R25, RZ ;  /* 0x000000191a1c7227 */ /* 0x000fc800078e00ff */
[----:B------:R-:W-:-:S04]  /*17a0*/  IMAD.X R24, RZ, RZ, ~R24, P0 ;  /* 0x000000ffff187224 */ /* 0x000fc800000e0e18 */
[----:B------:R-:W-:-:S04]  /*17b0*/  IMAD.WIDE.U32 R28, P0, R26, R24, R28 ;  /* 0x000000181a1c7225 */ /* 0x000fc8000780001c */
[C---:B------:R-:W-:Y:S02]  /*17c0*/  IMAD R22, R27.reuse, R24, RZ ;  /* 0x000000181b167224 */ /* 0x040fe400078e02ff */
[----:B------:R-:W-:-:S04]  /*17d0*/  IMAD.HI.U32 R25, P1, R27, R25, R28 ;  /* 0x000000191b197227 */ /* 0x000fc8000782001c */
[----:B------:R-:W-:Y:S01]  /*17e0*/  IMAD.HI.U32 R24, R27, R24, RZ ;  /* 0x000000181b187227 */ /* 0x000fe200078e00ff */
[----:B------:R-:W-:-:S03]  /*17f0*/  IADD3 R29, P2, PT, R22, R25, RZ ;  /* 0x00000019161d7210 */ /* 0x000fc60007f5e0ff */
[----:B------:R-:W-:Y:S02]  /*1800*/  IMAD.X R24, R24, 0x1, R27, P0 ;  /* 0x0000000118187824 */ /* 0x000fe400000e061b */
[----:B------:R-:W-:-:S03]  /*1810*/  IMAD.WIDE.U32 R30, R29, UR4, RZ ;  /* 0x000000041d1e7c25 */ /* 0x000fc6000f8e00ff */
[----:B------:R-:W-:Y:S01]  /*1820*/  IADD3.X R27, PT, PT, RZ, RZ, R24, P2, P1 ;  /* 0x000000ffff1b7210 */ /* 0x000fe200017e2418 */
[----:B------:R-:W-:Y:S01]  /*1830*/  IMAD R22, R29, R23, R31 ;  /* 0x000000171d167224 */ /* 0x000fe200078e021f */
[----:B------:R-:W-:-:S03]  /*1840*/  IADD3 R24, P0, PT, RZ, -R30, RZ ;  /* 0x8000001eff187210 */ /* 0x000fc60007f1e0ff */
[----:B------:R-:W-:Y:S02]  /*1850*/  IMAD R22, R27, UR4, R22 ;  /* 0x000000041b167c24 */ /* 0x000fe4000f8e0216 */
[----:B------:R-:W-:-:S03]  /*1860*/  IMAD.HI.U32 R28, R29, R24, RZ ;  /* 0x000000181d1c7227 */ /* 0x000fc600078e00ff */
[----:B------:R-:W-:-:S05]  /*1870*/  IADD3.X R22, PT, PT, RZ, ~R22, RZ, P0, !PT ;  /* 0x80000016ff167210 */ /* 0x000fca00007fe4ff */
[----:B------:R-:W-:-:S04]  /*1880*/  IMAD.WIDE.U32 R28, P0, R29, R22, R28 ;  /* 0x000000161d1c7225 */ /* 0x000fc8000780001c */
[C---:B------:R-:W-:Y:S02]  /*1890*/  IMAD R25, R27.reuse, R22, RZ ;  /* 0x000000161b197224 */ /* 0x040fe400078e02ff */
[----:B------:R-:W-:-:S04]  /*18a0*/  IMAD.HI.U32 R24, P1, R27, R24, R28 ;  /* 0x000000181b187227 */ /* 0x000fc8000782001c */
[----:B------:R-:W-:Y:S01]  /*18b0*/  IMAD.HI.U32 R22, R27, R22, RZ ;  /* 0x000000161b167227 */ /* 0x000fe200078e00ff */
[----:B------:R-:W-:-:S03]  /*18c0*/  IADD3 R24, P2, PT, R25, R24, RZ ;  /* 0x0000001819187210 */ /* 0x000fc60007f5e0ff */
[----:B------:R-:W-:Y:S02]  /*18d0*/  IMAD.X R22, R22, 0x1, R27, P0 ;  /* 0x0000000116167824 */ /* 0x000fe400000e061b */
[----:B------:R-:W-:-:S03]  /*18e0*/  IMAD.HI.U32 R26, R24, R5, RZ ;  /* 0x00000005181a7227 */ /* 0x000fc600078e00ff */
[----:B------:R-:W-:Y:S01]  /*18f0*/  IADD3.X R22, PT, PT, RZ, RZ, R22, P2, P1 ;  /* 0x000000ffff167210 */ /* 0x000fe200017e2416 */
[----:B------:R-:W-:Y:S02]  /*1900*/  IMAD.MOV.U32 R27, RZ, RZ, RZ ;  /* 0x000000ffff1b7224 */ /* 0x000fe400078e00ff */
[----:B------:R-:W-:-:S04]  /*1910*/  IMAD.WIDE.U32 R24, R24, R7, R26 ;  /* 0x0000000718187225 */ /* 0x000fc800078e001a */
[C---:B------:R-:W-:Y:S02]  /*1920*/  IMAD R26, R22.reuse, R7, RZ ;  /* 0x00000007161a7224 */ /* 0x040fe400078e02ff */
[----:B------:R-:W-:-:S04]  /*1930*/  IMAD.HI.U32 R25, P0, R22, R5, R24 ;  /* 0x0000000516197227 */ /* 0x000fc80007800018 */
[----:B------:R-:W-:Y:S01]  /*1940*/  IMAD.HI.U32 R22, R22, R7, RZ ;  /* 0x0000000716167227 */ /* 0x000fe200078e00ff */
[----:B------:R-:W-:-:S03]  /*1950*/  IADD3 R26, P1, PT, R26, R25, RZ ;  /* 0x000000191a1a7210 */ /* 0x000fc60007f3e0ff */
[----:B------:R-:W-:Y:S02]  /*1960*/  IMAD.X R22, RZ, RZ, R22, P0 ;  /* 0x000000ffff167224 */ /* 0x000fe400000e0616 */
[----:B------:R-:W-:-:S03]  /*1970*/  IMAD.WIDE.U32 R24, R26, UR4, RZ ;  /* 0x000000041a187c25 */ /* 0x000fc6000f8e00ff */
[----:B------:R-:W-:Y:S01]  /*1980*/  IADD3.X R22, PT, PT, RZ, R22, RZ, P1, !PT ;  /* 0x00000016ff167210 */ /* 0x000fe20000ffe4ff */
[----:B------:R-:W-:Y:S01]  /*1990*/  IMAD R25, R26, R23, R25 ;  /* 0x000000171a197224 */ /* 0x000fe200078e0219 */
[----:B------:R-:W-:-:S03]  /*19a0*/  IADD3 R27, P1, PT, -R24, R5, RZ ;  /* 0x00000005181b7210 */ /* 0x000fc60007f3e1ff */
[----:B------:R-:W-:Y:S01]  /*19b0*/  IMAD R24, R22, UR4, R25 ;  /* 0x0000000416187c24 */ /* 0x000fe2000f8e0219 */
[----:B------:R-:W-:Y:S02]  /*19c0*/  ISETP.GE.U32.AND P0, PT, R27, UR4, PT ;  /* 0x000000041b007c0c */ /* 0x000fe4000bf06070 */
[----:B------:R-:W-:Y:S01]  /*19d0*/  IADD3 R25, P2, PT, R26, 0x1, RZ ;  /* 0x000000011a197810 */ /* 0x000fe20007f5e0ff */
[----:B------:R-:W-:Y:S01]  /*19e0*/  IMAD.X R24, R7, 0x1, ~R24, P1 ;  /* 0x0000000107187824 */ /* 0x000fe200008e0e18 */
[----:B------:R-:W-:-:S03]  /*19f0*/  IADD3 R28, P1, PT, R27, -UR4, RZ ;  /* 0x800000041b1c7c10 */ /* 0x000fc6000ff3e0ff */
[----:B------:R-:W-:Y:S01]  /*1a00*/  IMAD.X R29, RZ, RZ, R22, P2 ;  /* 0x000000ffff1d7224 */ /* 0x000fe200010e0616 */
[----:B------:R-:W-:-:S04]  /*1a10*/  ISETP.GE.U32.AND.EX P0, PT, R24, R23, PT, P0 ;  /* 0x000000171800720c */ /* 0x000fc80003f06100 */
[----:B------:R-:W-:Y:S01]  /*1a20*/  SEL R28, R28, R27, P0 ;  /* 0x0000001b1c1c7207 */ /* 0x000fe20000000000 */
[----:B------:R-:W-:Y:S01]  /*1a30*/  IMAD.X R27, R24, 0x1, ~R23, P1 ;  /* 0x00000001181b7824 */ /* 0x000fe200008e0e17 */
[----:B------:R-:W-:Y:S02]  /*1a40*/  SEL R25, R25, R26, P0 ;  /* 0x0000001a19197207 */ /* 0x000fe40000000000 */
[----:B------:R-:W-:Y:S02]  /*1a50*/  SEL R29, R29, R22, P0 ;  /* 0x000000161d1d7207 */ /* 0x000fe40000000000 */
[----:B------:R-:W-:Y:S02]  /*1a60*/  SEL R24, R27, R24, P0 ;  /* 0x000000181b187207 */ /* 0x000fe40000000000 */
[----:B------:R-:W-:Y:S02]  /*1a70*/  ISETP.GE.U32.AND P0, PT, R28, UR4, PT ;  /* 0x000000041c007c0c */ /* 0x000fe4000bf06070 */
[----:B------:R-:W-:-:S02]  /*1a80*/  IADD3 R22, P2, PT, R25, 0x1, RZ ;  /* 0x0000000119167810 */ /* 0x000fc40007f5e0ff */
[----:B------:R-:W-:Y:S02]  /*1a90*/  ISETP.NE.U32.AND P1, PT, RZ, UR4, PT ;  /* 0x00000004ff007c0c */ /* 0x000fe4000bf25070 */
[----:B------:R-:W-:Y:S02]  /*1aa0*/  ISETP.GE.U32.AND.EX P0, PT, R24, R23, PT, P0 ;  /* 0x000000171800720c */ /* 0x000fe40003f06100 */
[----:B------:R-:W-:Y:S02]  /*1ab0*/  IADD3.X R24, PT, PT, RZ, R29, RZ, P2, !PT ;  /* 0x0000001dff187210 */ /* 0x000fe400017fe4ff */
[----:B------:R-:W-:Y:S01]  /*1ac0*/  ISETP.NE.AND.EX P1, PT, R23, RZ, PT, P1 ;  /* 0x000000ff1700720c */ /* 0x000fe20003f25310 */
[----:B------:R-:W-:Y:S01]  /*1ad0*/  IMAD.MOV.U32 R23, RZ, RZ, 0x0 ;  /* 0x00000000ff177424 */ /* 0x000fe200078e00ff */
[----:B------:R-:W-:Y:S02]  /*1ae0*/  SEL R22, R22, R25, P0 ;  /* 0x0000001916167207 */ /* 0x000fe40000000000 */
[----:B------:R-:W-:-:S02]  /*1af0*/  SEL R25, R24, R29, P0 ;  /* 0x0000001d18197207 */ /* 0x000fc40000000000 */
[----:B------:R-:W-:Y:S01]  /*1b00*/  SEL R24, R22, 0xffffffff, P1 ;  /* 0xffffffff16187807 */ /* 0x000fe20000800000 */
[----:B------:R-:W-:Y:S01]  /*1b10*/  IMAD.MOV.U32 R22, RZ, RZ, R6 ;  /* 0x000000ffff167224 */ /* 0x000fe200078e0006 */
[----:B------:R-:W-:-:S03]  /*1b20*/  SEL R25, R25, 0xffffffff, P1 ;  /* 0xffffffff19197807 */ /* 0x000fc60000800000 */
[----:B------:R-:W-:Y:S05]  /*1b30*/  RET.REL.NODEC R22 `(_Z24dequant_from_4bits_alignP6WeightP6__halfiPfi) ;  /* 0xffffffe416307950 */ /* 0x000fea0003c3ffff */
.L_x_25:
[----:B------:R-:W-:-:S00]  /*1b40*/  BRA `(.L_x_25) ;  /* 0xfffffffc00fc7947 */ /* 0x000fc0000383ffff */
[----:B------:R-:W-:-:S00]  /*1b50*/  NOP ;  /* 0x0000000000007918 */ /* 0x000fc00000000000 */
        /* <DEDUP_REMOVED lines=10> */
.L_x_42:


//--------------------- .text._Z18dequant_from_4bitsPaP6__halfiPfi --------------------------
	.section	.text._Z18dequant_from_4bitsPaP6__halfiPfi,"ax",@progbits
	.align	128
        .global         _Z18dequant_from_4bitsPaP6__halfiPfi
        .type           _Z18dequant_from_4bitsPaP6__halfiPfi,@function
        .size           _Z18dequant_from_4bitsPaP6__halfiPfi,(.L_x_43 - _Z18dequant_from_4bitsPaP6__halfiPfi)
        .other          _Z18dequant_from_4bitsPaP6__halfiPfi,@"STO_CUDA_ENTRY STV_DEFAULT"
_Z18dequant_from_4bitsPaP6__halfiPfi:
.text._Z18dequant_from_4bitsPaP6__halfiPfi:
        /* <DEDUP_REMOVED lines=22> */
[----:B0-----:R-:W-:Y:S02]  /*0160*/  HFMA2 R2, -RZ, RZ, 0, 0 ;  /* 0x00000000ff027431 */ /* 0x001fe400000001ff */
[----:B-1----:R-:W-:-:S04]  /*0170*/  IMAD.MOV R7, RZ, RZ, -R3 ;  /* 0x000000ffff077224 */ /* 0x002fc800078e0a03 */
        /* <DEDUP_REMOVED lines=8> */
[----:B------:R-:W-:Y:S01]  /*0200*/  ISETP.GE.U32.AND P1, PT, R3, UR6, PT ;  /* 0x0000000603007c0c */ /* 0x000fe2000bf26070 */
[----:B------:R-:W-:-:S12]  /*0210*/  IMAD.MOV.U32 R3, RZ, RZ, RZ ;  /* 0x000000ffff037224 */ /* 0x000fd800078e00ff */
[----:B------:R-:W-:Y:S02]  /*0220*/  @P1 IADD3 R2, PT, PT, R2, 0x1, RZ ;  /* 0x0000000102021810 */ /* 0x000fe40007ffe0ff */
[----:B------:R-:W-:Y:S01]  /*0230*/  @!P2 LOP3.LUT R2, RZ, UR6, RZ, 0x33, !PT ;  /* 0x00000006ff02ac12 */ /* 0x000fe2000f8e33ff */
[----:B------:R-:W-:Y:S06]  /*0240*/  BRA `(.L_x_28) ;  /* 0x0000000000187947 */ /* 0x000fec0003800000 */
.L_x_27:
[----:B------:R-:W-:Y:S01]  /*0250*/  IMAD.MOV.U32 R11, RZ, RZ, R5 ;  /* 0x000000ffff0b7224 */ /* 0x000fe200078e0005 */
[----:B------:R-:W-:Y:S01]  /*0260*/  MOV R10, 0x290 ;  /* 0x00000290000a7802 */ /* 0x000fe20000000f00 */
[----:B------:R-:W-:-:S07]  /*0270*/  IMAD.U32 R7, RZ, RZ, UR5 ;  /* 0x00000005ff077e24 */ /* 0x000fce000f8e00ff */
[----:B------:R-:W-:Y:S05]  /*0280*/  CALL.REL.NOINC `($__internal_1_$__cuda_sm20_div_u64) ;  /* 0x0000000400247944 */ /* 0x000fea0003c00000 */
[----:B------:R-:W-:Y:S01]  /*0290*/  MOV R2, R7 ;  /* 0x0000000700027202 */ /* 0x000fe20000000f00 */
[----:B------:R-:W-:-:S07]  /*02a0*/  IMAD.MOV.U32 R3, RZ, RZ, R13 ;  /* 0x000000ffff037224 */ /* 0x000fce00078e000d */
.L_x_28:
[----:B------:R-:W-:Y:S05]  /*02b0*/  BSYNC.RECONVERGENT B0 ;  /* 0x0000000000007941 */ /* 0x000fea0003800200 */
.L_x_26:
[----:B------:R-:W-:Y:S01]  /*02c0*/  IADD3 R11, P0, PT, R5, 0x1, RZ ;  /* 0x00000001050b7810 */ /* 0x000fe20007f1e0ff */
[----:B------:R-:W0:Y:S01]  /*02d0*/  LDCU.64 UR6, c[0x0][0x388] ;  /* 0x00007100ff0677ac */ /* 0x000e220008000a00 */
[----:B------:R-:W-:Y:S03]  /*02e0*/  BSSY.RECONVERGENT B0, `(.L_x_29) ;  /* 0x0000021000007945 */ /* 0x000fe60003800200 */
[----:B------:R-:W-:-:S05]  /*02f0*/  IMAD.X R7, RZ, RZ, R12, P0 ;  /* 0x000000ffff077224 */ /* 0x000fca00000e060c */
[----:B------:R-:W-:-:S04]  /*0300*/  LOP3.LUT R8, R7, UR5, RZ, 0xfc, !PT ;  /* 0x0000000507087c12 */ /* 0x000fc8000f8efcff */
[----:B------:R-:W-:Y:S02]  /*0310*/  ISETP.NE.U32.AND P0, PT, R8, RZ, PT ;  /* 0x000000ff0800720c */ /* 0x000fe40003f05070 */
[----:B0-----:R-:W-:-:S04]  /*0320*/  LEA R4, P1, R5, UR6, 0x1 ;  /* 0x0000000605047c11 */ /* 0x001fc8000f8208ff */
[----:B------:R-:W-:-:S07]  /*0330*/  LEA.HI.X R5, R5, UR7, R12, 0x1, P1 ;  /* 0x0000000705057c11 */ /* 0x000fce00088f0c0c */
[----:B------:R-:W-:Y:S05]  /*0340*/  @P0 BRA `(.L_x_30) ;  /* 0x0000000000540947 */ /* 0x000fea0003800000 */
[----:B------:R-:W0:Y:S01]  /*0350*/  LDCU UR6, c[0x0][0x3a0] ;  /* 0x00007400ff0677ac */ /* 0x000e220008000800 */
[----:B------:R-:W-:Y:S02]  /*0360*/  IMAD.MOV.U32 R8, RZ, RZ, RZ ;  /* 0x000000ffff087224 */ /* 0x000fe400078e00ff */
[----:B------:R-:W-:Y:S01]  /*0370*/  IMAD.MOV.U32 R13, RZ, RZ, RZ ;  /* 0x000000ffff0d7224 */ /* 0x000fe200078e00ff */
[----:B0-----:R-:W0:Y:S01]  /*0380*/  I2F.U32.RP R10, UR6 ;  /* 0x00000006000a7d06 */ /* 0x001e220008209000 */
[----:B------:R-:W-:-:S07]  /*0390*/  ISETP.NE.U32.AND P2, PT, RZ, UR6, PT ;  /* 0x00000006ff007c0c */ /* 0x000fce000bf45070 */
[----:B0-----:R-:W0:Y:S02]  /*03a0*/  MUFU.RCP R10, R10 ;  /* 0x0000000a000a7308 */ /* 0x001e240000001000 */
[----:B0-----:R-:W-:-:S06]  /*03b0*/  VIADD R9, R10, 0xffffffe ;  /* 0x0ffffffe0a097836 */ /* 0x001fcc0000000000 */
[----:B------:R-:W0:Y:S02]  /*03c0*/  F2I.FTZ.U32.TRUNC.NTZ R9, R9 ;  /* 0x0000000900097305 */ /* 0x000e24000021f000 */
[----:B0-----:R-:W-:-:S05]  /*03d0*/  IADD3 R7, PT, PT, RZ, -R9, RZ ;  /* 0x80000009ff077210 */ /* 0x001fca0007ffe0ff */
        /* <DEDUP_REMOVED lines=12> */
.L_x_30:
[----:B------:R-:W-:Y:S01]  /*04a0*/  IMAD.MOV.U32 R12, RZ, RZ, R7 ;  /* 0x000000ffff0c7224 */ /* 0x000fe200078e0007 */
[----:B------:R-:W-:Y:S02]  /*04b0*/  MOV R7, UR5 ;  /* 0x0000000500077c02 */ /* 0x000fe40008000f00 */
[----:B------:R-:W-:-:S07]  /*04c0*/  MOV R10, 0x4e0 ;  /* 0x000004e0000a7802 */ /* 0x000fce0000000f00 */
[----:B------:R-:W-:Y:S05]  /*04d0*/  CALL.REL.NOINC `($__internal_1_$__cuda_sm20_div_u64) ;  /* 0x0000000000907944 */ /* 0x000fea0003c00000 */
[----:B------:R-:W-:-:S07]  /*04e0*/  IMAD.MOV.U32 R12, RZ, RZ, R7 ;  /* 0x000000ffff0c7224 */ /* 0x000fce00078e0007 */
.L_x_31:
[----:B------:R-:W-:Y:S05]  /*04f0*/  BSYNC.RECONVERGENT B0 ;  /* 0x0000000000007941 */ /* 0x000fea0003800200 */
.L_x_29:
[----:B------:R-:W0:Y:S01]  /*0500*/  LDCU.64 UR8, c[0x0][0x398] ;  /* 0x00007300ff0877ac */ /* 0x000e220008000a00 */
[----:B------:R-:W1:Y:S01]  /*0510*/  LDCU UR4, c[0x0][0x370] ;  /* 0x00006e00ff0477ac */ /* 0x000e620008000800 */
[----:B------:R-:W2:Y:S01]  /*0520*/  LDCU UR12, c[0x0][0x390] ;  /* 0x00007200ff0c77ac */ /* 0x000ea20008000800 */
[----:B------:R-:W3:Y:S01]  /*0530*/  LDCU.64 UR6, c[0x0][0x358] ;  /* 0x00006b00ff0677ac */ /* 0x000ee20008000a00 */
[----:B------:R-:W4:Y:S01]  /*0540*/  LDCU.64 UR10, c[0x0][0x380] ;  /* 0x00007000ff0a77ac */ /* 0x000f220008000a00 */
[----:B0-----:R-:W-:Y:S02]  /*0550*/  LEA R8, P0, R12, UR8, 0x2 ;  /* 0x000000080c087c11 */ /* 0x001fe4000f8010ff */
[----:B------:R-:W-:Y:S02]  /*0560*/  LEA R10, P1, R2, UR8, 0x2 ;  /* 0x00000008020a7c11 */ /* 0x000fe4000f8210ff */
[----:B------:R-:W-:Y:S01]  /*0570*/  LEA.HI.X R9, R12, UR9, R13, 0x2, P0 ;  /* 0x000000090c097c11 */ /* 0x000fe200080f140d */
[--C-:B------:R-:W-:Y:S01]  /*0580*/  IMAD.MOV.U32 R13, RZ, RZ, R6.reuse ;  /* 0x000000ffff0d7224 */ /* 0x100fe200078e0006 */
[----:B------:R-:W-:Y:S01]  /*0590*/  LEA.HI.X R11, R2, UR9, R3, 0x2, P1 ;  /* 0x00000009020b7c11 */ /* 0x000fe200088f1403 */
[----:B-1----:R-:W-:Y:S01]  /*05a0*/  IMAD R0, R0, UR4, RZ ;  /* 0x0000000400007c24 */ /* 0x002fe2000f8e02ff */
[----:B------:R-:W-:Y:S01]  /*05b0*/  SHF.R.S32.HI R12, RZ, 0x1f, R6 ;  /* 0x0000001fff0c7819 */ /* 0x000fe20000011406 */
[----:B--234-:R-:W-:-:S12]  /*05c0*/  USHF.R.S32.HI UR5, URZ, 0x1f, UR12 ;  /* 0x0000001fff057899 */ /* 0x01cfd8000801140c */
.L_x_32:
[----:B------:R-:W-:Y:S01]  /*05d0*/  IADD3 R2, P0, PT, R13, UR10, RZ ;  /* 0x0000000a0d027c10 */ /* 0x000fe2000ff1e0ff */
[----:B0-----:R-:W2:Y:S03]  /*05e0*/  LDG.E R7, desc[UR6][R10.64] ;  /* 0x000000060a077981 */ /* 0x001ea6000c1e1900 */
[----:B------:R-:W-:-:S05]  /*05f0*/  IADD3.X R3, PT, PT, R12, UR11, RZ, P0, !PT ;  /* 0x0000000b0c037c10 */ /* 0x000fca00087fe4ff */
[----:B------:R-:W3:Y:S02]  /*0600*/  LDG.E.S8 R2, desc[UR6][R2.64] ;  /* 0x0000000602027981 */ /* 0x000ee4000c1e1300 */
[----:B---3--:R-:W2:Y:S02]  /*0610*/  I2F.S16 R6, R2 ;  /* 0x0000000200067306 */ /* 0x008ea40000101400 */
[----:B--2---:R-:W-:-:S05]  /*0620*/  FMUL R6, R6, R7 ;  /* 0x0000000706067220 */ /* 0x004fca0000400000 */
[----:B------:R-:W-:-:S04]  /*0630*/  F2FP.F16.F32.PACK_AB R6, RZ, R6 ;  /* 0x00000006ff06723e */ /* 0x000fc800000000ff */
[----:B------:R-:W-:-:S05]  /*0640*/  PRMT R3, R6, 0x7610, R3 ;  /* 0x0000761006037816 */ /* 0x000fca0000000003 */
[----:B------:R0:W-:Y:S04]  /*0650*/  STG.E.U16 desc[UR6][R4.64], R3 ;  /* 0x0000000304007986 */ /* 0x0001e8000c101506 */
[----:B------:R-:W2:Y:S01]  /*0660*/  LDG.E R7, desc[UR6][R8.64] ;  /* 0x0000000608077981 */ /* 0x000ea2000c1e1900 */
[----:B------:R-:W-:-:S06]  /*0670*/  SHF.R.S32.HI R6, RZ, 0x4, R2 ;  /* 0x00000004ff067819 */ /* 0x000fcc0000011402 */
[----:B------:R-:W2:Y:S01]  /*0680*/  I2F.S16 R6, R6 ;  /* 0x0000000600067306 */ /* 0x000ea20000101400 */
[----:B------:R-:W-:-:S04]  /*0690*/  IADD3 R13, P1, PT, R0, R13, RZ ;  /* 0x0000000d000d7210 */ /* 0x000fc80007f3e0ff */
[----:B------:R-:W-:Y:S02]  /*06a0*/  ISETP.GE.U32.AND P0, PT, R13, UR12, PT ;  /* 0x0000000c0d007c0c */ /* 0x000fe4000bf06070 */
[----:B------:R-:W-:-:S04]  /*06b0*/  IADD3.X R12, PT, PT, RZ, R12, RZ, P1, !PT ;  /* 0x0000000cff0c7210 */ /* 0x000fc80000ffe4ff */
[----:B------:R-:W-:Y:S01]  /*06c0*/  ISETP.GE.U32.AND.EX P0, PT, R12, UR5, PT, P0 ;  /* 0x000000050c007c0c */ /* 0x000fe2000bf06100 */
[----:B--2---:R-:W-:-:S05]  /*06d0*/  FMUL R7, R6, R7 ;  /* 0x0000000706077220 */ /* 0x004fca0000400000 */
[----:B------:R-:W-:-:S05]  /*06e0*/  F2FP.F16.F32.PACK_AB R7, RZ, R7 ;  /* 0x00000007ff07723e */ /* 0x000fca00000000ff */
[----:B------:R0:W-:Y:S02]  /*06f0*/  STG.E.U16 desc[UR6][R4.64+0x2], R7 ;  /* 0x0000020704007986 */ /* 0x0001e4000c101506 */
[----:B------:R-:W-:Y:S05]  /*0700*/  @!P0 BRA `(.L_x_32) ;  /* 0xfffffffc00b08947 */ /* 0x000fea000383ffff */
[----:B------:R-:W-:Y:S05]  /*0710*/  EXIT ;  /* 0x000000000000794d */ /* 0x000fea0003800000 */
        .weak           $__internal_1_$__cuda_sm20_div_u64
        .type           $__internal_1_$__cuda_sm20_div_u64,@function
        .size           $__internal_1_$__cuda_sm20_div_u64,(.L_x_43 - $__internal_1_$__cuda_sm20_div_u64)
$__internal_1_$__cuda_sm20_div_u64:
[----:B------:R-:W-:Y:S02]  /*0720*/  IMAD.U32 R16, RZ, RZ, UR4 ;  /* 0x00000004ff107e24 */ /* 0x000fe4000f8e00ff */
[----:B------:R-:W-:-:S04]  /*0730*/  IMAD.MOV.U32 R17, RZ, RZ, R7 ;  /* 0x000000ffff117224 */ /* 0x000fc800078e0007 */
[----:B------:R-:W0:Y:S08]  /*0740*/  I2F.U64.RP R13, R16 ;  /* 0x00000010000d7312 */ /* 0x000e300000309000 */
[----:B0-----:R-:W0:Y:S02]  /*0750*/  MUFU.RCP R13, R13 ;  /* 0x0000000d000d7308 */ /* 0x001e240000001000 */
[----:B0-----:R-:W-:-:S06]  /*0760*/  IADD3 R8, PT, PT, R13, 0x1ffffffe, RZ ;  /* 0x1ffffffe0d087810 */ /* 0x001fcc0007ffe0ff */
[----:B------:R-:W0:Y:S02]  /*0770*/  F2I.U64.TRUNC R8, R8 ;  /* 0x0000000800087311 */ /* 0x000e24000020d800 */
[----:B0-----:R-:W-:-:S04]  /*0780*/  IMAD.WIDE.U32 R14, R8, UR4, RZ ;  /* 0x00000004080e7c25 */ /* 0x001fc8000f8e00ff */
[----:B------:R-:W-:Y:S01]  /*0790*/  IMAD R15, R8, R7, R15 ;  /* 0x00000007080f7224 */ /* 0x000fe200078e020f */
[----:B------:R-:W-:-:S03]  /*07a0*/  IADD3 R19, P0, PT, RZ, -R14, RZ ;  /* 0x8000000eff137210 */ /* 0x000fc60007f1e0ff */
[----:B------:R-:W-:Y:S02]  /*07b0*/  IMAD R15, R9, UR4, R15 ;  /* 0x00000004090f7c24 */ /* 0x000fe4000f8e020f */
[----:B------:R-:W-:-:S04]  /*07c0*/  IMAD.HI.U32 R14, R8, R19, RZ ;  /* 0x00000013080e7227 */ /* 0x000fc800078e00ff */
[----:B------:R-:W-:Y:S02]  /*07d0*/  IMAD.X R21, RZ, RZ, ~R15, P0 ;  /* 0x000000ffff157224 */ /* 0x000fe400000e0e0f */
[----:B------:R-:W-:Y:S02]  /*07e0*/  IMAD.MOV.U32 R15, RZ, RZ, R8 ;  /* 0x000000ffff0f7224 */ /* 0x000fe400078e0008 */
[-C--:B------:R-:W-:Y:S02]  /*07f0*/  IMAD R17, R9, R21.reuse, RZ ;  /* 0x0000001509117224 */ /* 0x080fe400078e02ff */
[----:B------:R-:W-:-:S04]  /*0800*/  IMAD.WIDE.U32 R14, P0, R8, R21, R14 ;  /* 0x00000015080e7225 */ /* 0x000fc8000780000e */
[----:B------:R-:W-:-:S04]  /*0810*/  IMAD.HI.U32 R13, R9, R21, RZ ;  /* 0x00000015090d7227 */ /* 0x000fc800078e00ff */
[----:B------:R-:W-:Y:S01]  /*0820*/  IMAD.HI.U32 R14, P1, R9, R19, R14 ;  /* 0x00000013090e7227 */ /* 0x000fe2000782000e */
[----:B------:R-:W-:-:S04]  /*0830*/  IADD3.X R13, PT, PT, R13, R9, RZ, P0, !PT ;  /* 0x000000090d0d7210 */ /* 0x000fc800007fe4ff */
[----:B------:R-:W-:-:S04]  /*0840*/  IADD3 R15, P2, PT, R17, R14, RZ ;  /* 0x0000000e110f7210 */ /* 0x000fc80007f5e0ff */
[----:B------:R-:W-:Y:S01]  /*0850*/  IADD3.X R13, PT, PT, RZ, RZ, R13, P2, P1 ;  /* 0x000000ffff0d7210 */ /* 0x000fe200017e240d */
[----:B------:R-:W-:-:S04]  /*0860*/  IMAD.WIDE.U32 R8, R15, UR4, RZ ;  /* 0x000000040f087c25 */ /* 0x000fc8000f8e00ff */
[----:B------:R-:W-:Y:S01]  /*0870*/  IMAD R14, R15, R7, R9 ;  /* 0x000000070f0e7224 */ /* 0x000fe200078e0209 */
[----:B------:R-:W-:-:S03]  /*0880*/  IADD3 R9, P0, PT, RZ, -R8, RZ ;  /* 0x80000008ff097210 */ /* 0x000fc60007f1e0ff */
[----:B------:R-:W-:Y:S02]  /*0890*/  IMAD R8, R13, UR4, R14 ;  /* 0x000000040d087c24 */ /* 0x000fe4000f8e020e */
[----:B------:R-:W-:-:S04]  /*08a0*/  IMAD.HI.U32 R14, R15, R9, RZ ;  /* 0x000000090f0e7227 */ /* 0x000fc800078e00ff */
[----:B------:R-:W-:-:S04]  /*08b0*/  IMAD.X R8, RZ, RZ, ~R8, P0 ;  /* 0x000000ffff087224 */ /* 0x000fc800000e0e08 */
[----:B------:R-:W-:-:S04]  /*08c0*/  IMAD.WIDE.U32 R14, P0, R15, R8, R14 ;  /* 0x000000080f0e7225 */ /* 0x000fc8000780000e */
[C---:B------:R-:W-:Y:S02]  /*08d0*/  IMAD R16, R13.reuse, R8, RZ ;  /* 0x000000080d107224 */ /* 0x040fe400078e02ff */
[----:B------:R-:W-:-:S04]  /*08e0*/  IMAD.HI.U32 R15, P1, R13, R9, R14 ;  /* 0x000000090d0f7227 */ /* 0x000fc8000782000e */
[----:B------:R-:W-:Y:S02]  /*08f0*/  HFMA2 R9, -RZ, RZ, 0, 0 ;  /* 0x00000000ff097431 */ /* 0x000fe400000001ff */
[----:B------:R-:W-:Y:S01]  /*0900*/  IMAD.HI.U32 R8, R13, R8, RZ ;  /* 0x000000080d087227 */ /* 0x000fe200078e00ff */
[----:B------:R-:W-:-:S03]  /*0910*/  IADD3 R15, P2, PT, R16, R15, RZ ;  /* 0x0000000f100f7210 */ /* 0x000fc60007f5e0ff */
[----:B------:R-:W-:Y:S02]  /*0920*/  IMAD.X R13, R8, 0x1, R13, P0 ;  /* 0x00000001080d7824 */ /* 0x000fe400000e060d */
[----:B------:R-:W-:-:S03]  /*0930*/  IMAD.HI.U32 R8, R15, R11, RZ ;  /* 0x0000000b0f087227 */ /* 0x000fc600078e00ff */
[----:B------:R-:W-:Y:S01]  /*0940*/  IADD3.X R13, PT, PT, RZ, RZ, R13, P2, P1 ;  /* 0x000000ffff0d7210 */ /* 0x000fe200017e240d */
[----:B------:R-:W-:-:S04]  /*0950*/  IMAD.WIDE.U32 R8, R15, R12, R8 ;  /* 0x0000000c0f087225 */ /* 0x000fc800078e0008 */
[C---:B------:R-:W-:Y:S02]  /*0960*/  IMAD R15, R13.reuse, R12, RZ ;  /* 0x0000000c0d0f7224 */ /* 0x040fe400078e02ff */
[----:B------:R-:W-:-:S04]  /*0970*/  IMAD.HI.U32 R8, P0, R13, R11, R8 ;  /* 0x0000000b0d087227 */ /* 0x000fc80007800008 */
[----:B------:R-:W-:Y:S01]  /*0980*/  IMAD.HI.U32 R13, R13, R12, RZ ;  /* 0x0000000c0d0d7227 */ /* 0x000fe200078e00ff */
[----:B------:R-:W-:-:S03]  /*0990*/  IADD3 R14, P1, PT, R15, R8, RZ ;  /* 0x000000080f0e7210 */ /* 0x000fc60007f3e0ff */
[----:B------:R-:W-:Y:S02]  /*09a0*/  IMAD.X R13, RZ, RZ, R13, P0 ;  /* 0x000000ffff0d7224 */ /* 0x000fe400000e060d */
[----:B------:R-:W-:-:S04]  /*09b0*/  IMAD.WIDE.U32 R8, R14, UR4, RZ ;  /* 0x000000040e087c25 */ /* 0x000fc8000f8e00ff */
[----:B------:R-:W-:Y:S01]  /*09c0*/  IMAD.X R13, RZ, RZ, R13, P1 ;  /* 0x000000ffff0d7224 */ /* 0x000fe200008e060d */
[----:B------:R-:W-:Y:S01]  /*09d0*/  IADD3 R18, P1, PT, -R8, R11, RZ ;  /* 0x0000000b08127210 */ /* 0x000fe20007f3e1ff */
[----:B------:R-:W-:-:S03]  /*09e0*/  IMAD R16, R14, R7, R9 ;  /* 0x000000070e107224 */ /* 0x000fc600078e0209 */
[C---:B------:R-:W-:Y:S01]  /*09f0*/  ISETP.GE.U32.AND P0, PT, R18.reuse, UR4, PT ;  /* 0x0000000412007c0c */ /* 0x040fe2000bf06070 */
[----:B------:R-:W-:Y:S01]  /*0a00*/  IMAD R9, R13, UR4, R16 ;  /* 0x000000040d097c24 */ /* 0x000fe2000f8e0210 */
[----:B------:R-:W-:-:S04]  /*0a10*/  IADD3 R11, P2, PT, R18, -UR4, RZ ;  /* 0x80000004120b7c10 */ /* 0x000fc8000ff5e0ff */
[----:B------:R-:W-:Y:S02]  /*0a20*/  IADD3.X R20, PT, PT, ~R9, R12, RZ, P1, !PT ;  /* 0x0000000c09147210 */ /* 0x000fe40000ffe5ff */
[----:B------:R-:W-:Y:S02]  /*0a30*/  IADD3 R9, P1, PT, R14, 0x1, RZ ;  /* 0x000000010e097810 */ /* 0x000fe40007f3e0ff */
[C---:B------:R-:W-:Y:S01]  /*0a40*/  ISETP.GE.U32.AND.EX P0, PT, R20.reuse, R7, PT, P0 ;  /* 0x000000071400720c */ /* 0x040fe20003f06100 */
[----:B------:R-:W-:Y:S02]  /*0a50*/  IMAD.X R16, R20, 0x1, ~R7, P2 ;  /* 0x0000000114107824 */ /* 0x000fe400010e0e07 */
[----:B------:R-:W-:Y:S01]  /*0a60*/  IMAD.X R8, RZ, RZ, R13, P1 ;  /* 0x000000ffff087224 */ /* 0x000fe200008e060d */
[----:B------:R-:W-:Y:S02]  /*0a70*/  SEL R11, R11, R18, P0 ;  /* 0x000000120b0b7207 */ /* 0x000fe40000000000 */
[----:B------:R-:W-:-:S02]  /*0a80*/  SEL R9, R9, R14, P0 ;  /* 0x0000000e09097207 */ /* 0x000fc40000000000 */
[----:B------:R-:W-:Y:S02]  /*0a90*/  SEL R16, R16, R20, P0 ;  /* 0x0000001410107207 */ /* 0x000fe40000000000 */
[----:B------:R-:W-:Y:S02]  /*0aa0*/  SEL R14, R8, R13, P0 ;  /* 0x0000000d080e7207 */ /* 0x000fe40000000000 */
[----:B------:R-:W-:Y:S01]  /*0ab0*/  ISETP.GE.U32.AND P0, PT, R11, UR4, PT ;  /* 0x000000040b007c0c */ /* 0x000fe2000bf06070 */
[----:B------:R-:W-:Y:S01]  /*0ac0*/  IMAD.MOV.U32 R11, RZ, RZ, 0x0 ;  /* 0x00000000ff0b7424 */ /* 0x000fe200078e00ff */
[----:B------:R-:W-:Y:S02]  /*0ad0*/  IADD3 R8, P2, PT, R9, 0x1, RZ ;  /* 0x0000000109087810 */ /* 0x000fe40007f5e0ff */
[----:B------:R-:W-:Y:S02]  /*0ae0*/  ISETP.NE.U32.AND P1, PT, RZ, UR4, PT ;  /* 0x00000004ff007c0c */ /* 0x000fe4000bf25070 */
[----:B------:R-:W-:-:S02]  /*0af0*/  ISETP.GE.U32.AND.EX P0, PT, R16, R7, PT, P0 ;  /* 0x000000071000720c */ /* 0x000fc40003f06100 */
[-C--:B------:R-:W-:Y:S02]  /*0b00*/  IADD3.X R13, PT, PT, RZ, R14.reuse, RZ, P2, !PT ;  /* 0x0000000eff0d7210 */ /* 0x080fe400017fe4ff */
[----:B------:R-:W-:Y:S02]  /*0b10*/  ISETP.NE.AND.EX P1, PT, R7, RZ, PT, P1 ;  /* 0x000000ff0700720c */ /* 0x000fe40003f25310 */
[----:B------:R-:W-:Y:S02]  /*0b20*/  SEL R7, R8, R9, P0 ;  /* 0x0000000908077207 */ /* 0x000fe40000000000 */
[----:B------:R-:W-:Y:S02]  /*0b30*/  SEL R13, R13, R14, P0 ;  /* 0x0000000e0d0d7207 */ /* 0x000fe40000000000 */
[----:B------:R-:W-:Y:S02]  /*0b40*/  SEL R7, R7, 0xffffffff, P1 ;  /* 0xffffffff07077807 */ /* 0x000fe40000800000 */
[----:B------:R-:W-:Y:S01]  /*0b50*/  SEL R13, R13, 0xffffffff, P1 ;  /* 0xffffffff0d0d7807 */ /* 0x000fe20000800000 */
[----:B------:R-:W-:Y:S06]  /*0b60*/  RET.REL.NODEC R10 `(_Z18dequant_from_4bitsPaP6__halfiPfi) ;  /* 0xfffffff40a247950 */ /* 0x000fec0003c3ffff */
.L_x_33:
        /* <DEDUP_REMOVED lines=9> */
.L_x_43:


//--------------------- .text._Z28dequant_from_4bits_align_outPaP10HalfWeightiPfi --------------------------
	.section	.text._Z28dequant_from_4bits_align_outPaP10HalfWeightiPfi,"ax",@progbits
	.align	128
        .global         _Z28dequant_from_4bits_align_outPaP10HalfWeightiPfi
        .type           _Z28dequant_from_4bits_align_outPaP10HalfWeightiPfi,@function
        .size           _Z28dequant_from_4bits_align_outPaP10HalfWeightiPfi,(.L_x_44 - _Z28dequant_from_4bits_align_outPaP10HalfWeightiPfi)
        .other          _Z28dequant_from_4bits_align_outPaP10HalfWeightiPfi,@"STO_CUDA_ENTRY STV_DEFAULT"
_Z28dequant_from_4bits_align_outPaP10HalfWeightiPfi:
.text._Z28dequant_from_4bits_align_outPaP10HalfWeightiPfi:
        /* <DEDUP_REMOVED lines=11> */
[----:B------:R-:W-:Y:S01]  /*00b0*/  SHF.R.S32.HI R4, RZ, 0x1f, R5 ;  /* 0x0000001fff047819 */ /* 0x000fe20000011405 */
[----:B------:R-:W1:Y:S02]  /*00c0*/  LDCU UR4, c[0x0][0x3a0] ;  /* 0x00007400ff0477ac */ /* 0x000e640008000800 */
        /* <DEDUP_REMOVED lines=25> */
.L_x_35:
[----:B------:R-:W-:Y:S01]  /*0260*/  IMAD.U32 R11, RZ, RZ, UR5 ;  /* 0x00000005ff0b7e24 */ /* 0x000fe2000f8e00ff */
[----:B------:R-:W-:-:S07]  /*0270*/  MOV R10, 0x290 ;  /* 0x00000290000a7802 */ /* 0x000fce0000000f00 */
[----:B------:R-:W-:Y:S05]  /*0280*/  CALL.REL.NOINC `($__internal_2_$__cuda_sm20_div_u64) ;  /* 0x0000000400107944 */ /* 0x000fea0003c00000 */
[----:B------:R-:W-:Y:S01]  /*0290*/  IMAD.MOV.U32 R2, RZ, RZ, R12 ;  /* 0x000000ffff027224 */ /* 0x000fe200078e000c */
[----:B------:R-:W-:-:S07]  /*02a0*/  MOV R3, R13 ;  /* 0x0000000d00037202 */ /* 0x000fce0000000f00 */
.L_x_36:
[----:B------:R-:W-:Y:S05]  /*02b0*/  BSYNC.RECONVERGENT B0 ;  /* 0x0000000000007941 */ /* 0x000fea0003800200 */
.L_x_34:
[----:B------:R-:W-:Y:S01]  /*02c0*/  IADD3 R8, P0, PT, R8, 0x1, RZ ;  /* 0x0000000108087810 */ /* 0x000fe20007f1e0ff */
[----:B------:R-:W-:Y:S04]  /*02d0*/  BSSY.RECONVERGENT B0, `(.L_x_37) ;  /* 0x000001d000007945 */ /* 0x000fe80003800200 */
[----:B------:R-:W-:-:S05]  /*02e0*/  IMAD.X R9, RZ, RZ, R9, P0 ;  /* 0x000000ffff097224 */ /* 0x000fca00000e0609 */
[----:B------:R-:W-:-:S04]  /*02f0*/  LOP3.LUT R6, R9, UR5, RZ, 0xfc, !PT ;  /* 0x0000000509067c12 */ /* 0x000fc8000f8efcff */
[----:B------:R-:W-:-:S13]  /*0300*/  ISETP.NE.U32.AND P0, PT, R6, RZ, PT ;  /* 0x000000ff0600720c */ /* 0x000fda0003f05070 */
[----:B------:R-:W-:Y:S05]  /*0310*/  @P0 BRA `(.L_x_38) ;  /* 0x0000000000540947 */ /* 0x000fea0003800000 */
[----:B------:R-:W0:Y:S01]  /*0320*/  LDCU UR6, c[0x0][0x3a0] ;  /* 0x00007400ff0677ac */ /* 0x000e220008000800 */
[----:B------:R-:W-:Y:S02]  /*0330*/  HFMA2 R6, -RZ, RZ, 0, 0 ;  /* 0x00000000ff067431 */ /* 0x000fe400000001ff */
[----:B------:R-:W-:Y:S01]  /*0340*/  IMAD.MOV.U32 R13, RZ, RZ, RZ ;  /* 0x000000ffff0d7224 */ /* 0x000fe200078e00ff */
[----:B0-----:R-:W0:Y:S01]  /*0350*/  I2F.U32.RP R9, UR6 ;  /* 0x0000000600097d06 */ /* 0x001e220008209000 */
[----:B------:R-:W-:-:S07]  /*0360*/  ISETP.NE.U32.AND P2, PT, RZ, UR6, PT ;  /* 0x00000006ff007c0c */ /* 0x000fce000bf45070 */
[----:B0-----:R-:W0:Y:S02]  /*0370*/  MUFU.RCP R9, R9 ;  /* 0x0000000900097308 */ /* 0x001e240000001000 */
[----:B0-----:R-:W-:-:S06]  /*0380*/  VIADD R10, R9, 0xffffffe ;  /* 0x0ffffffe090a7836 */ /* 0x001fcc0000000000 */
        /* <DEDUP_REMOVED lines=14> */
.L_x_38:
[----:B------:R-:W-:Y:S01]  /*0470*/  IMAD.U32 R11, RZ, RZ, UR5 ;  /* 0x00000005ff0b7e24 */ /* 0x000fe2000f8e00ff */
[----:B------:R-:W-:-:S07]  /*0480*/  MOV R10, 0x4a0 ;  /* 0x000004a0000a7802 */ /* 0x000fce0000000f00 */
[----:B------:R-:W-:Y:S05]  /*0490*/  CALL.REL.NOINC `($__internal_2_$__cuda_sm20_div_u64) ;  /* 0x00000000008c7944 */ /* 0x000fea0003c00000 */
.L_x_39:
[----:B------:R-:W-:Y:S05]  /*04a0*/  BSYNC.RECONVERGENT B0 ;  /* 0x0000000000007941 */ /* 0x000fea0003800200 */
.L_x_37:
[----:B------:R-:W0:Y:S01]  /*04b0*/  LDCU.64 UR8, c[0x0][0x398] ;  /* 0x00007300ff0877ac */ /* 0x000e220008000a00 */
[----:B------:R-:W1:Y:S01]  /*04c0*/  LDCU.64 UR10, c[0x0][0x388] ;  /* 0x00007100ff0a77ac */ /* 0x000e620008000a00 */
[----:B------:R-:W2:Y:S01]  /*04d0*/  LDCU UR4, c[0x0][0x370] ;  /* 0x00006e00ff0477ac */ /* 0x000ea20008000800 */
[----:B------:R-:W3:Y:S01]  /*04e0*/  LDCU UR14, c[0x0][0x390] ;  /* 0x00007200ff0e77ac */ /* 0x000ee20008000800 */
[----:B------:R-:W4:Y:S01]  /*04f0*/  LDCU.64 UR6, c[0x0][0x358] ;  /* 0x00006b00ff0677ac */ /* 0x000f220008000a00 */
[----:B0-----:R-:W-:Y:S02]  /*0500*/  LEA R6, P0, R12, UR8, 0x2 ;  /* 0x000000080c067c11 */ /* 0x001fe4000f8010ff */
[----:B------:R-:W-:Y:S01]  /*0510*/  LEA R8, P2, R2, UR8, 0x2 ;  /* 0x0000000802087c11 */ /* 0x000fe2000f8410ff */
[----:B------:R-:W0:Y:S01]  /*0520*/  LDCU.64 UR12, c[0x0][0x380] ;  /* 0x00007000ff0c77ac */ /* 0x000e220008000a00 */
[----:B-1----:R-:W-:Y:S02]  /*0530*/  LEA R10, P1, R5, UR10, 0x2 ;  /* 0x0000000a050a7c11 */ /* 0x002fe4000f8210ff */
[----:B------:R-:W-:-:S02]  /*0540*/  LEA.HI.X R7, R12, UR9, R13, 0x2, P0 ;  /* 0x000000090c077c11 */ /* 0x000fc400080f140d */
[----:B------:R-:W-:Y:S01]  /*0550*/  LEA.HI.X R9, R2, UR9, R3, 0x2, P2 ;  /* 0x0000000902097c11 */ /* 0x000fe200090f1403 */
[----:B--2---:R-:W-:Y:S01]  /*0560*/  IMAD R0, R0, UR4, RZ ;  /* 0x0000000400007c24 */ /* 0x004fe2000f8e02ff */
[----:B------:R-:W-:Y:S01]  /*0570*/  LEA.HI.X R11, R5, UR11, R4, 0x2, P1 ;  /* 0x0000000b050b7c11 */ /* 0x000fe200088f1404 */
[----:B---34-:R-:W-:-:S12]  /*0580*/  USHF.R.S32.HI UR5, URZ, 0x1f, UR14 ;  /* 0x0000001fff057899 */ /* 0x018fd8000801140e */
.L_x_40:
[----:B0-----:R-:W-:Y:S01]  /*0590*/  IADD3 R2, P0, PT, R5, UR12, RZ ;  /* 0x0000000c05027c10 */ /* 0x001fe2000ff1e0ff */
[----:B------:R-:W2:Y:S03]  /*05a0*/  LDG.E R14, desc[UR6][R8.64] ;  /* 0x00000006080e7981 */ /* 0x000ea6000c1e1900 */
[----:B-1----:R-:W-:Y:S01]  /*05b0*/  IADD3.X R3, PT, PT, R4, UR13, RZ, P0, !PT ;  /* 0x0000000d04037c10 */ /* 0x002fe200087fe4ff */
[----:B------:R-:W3:Y:S04]  /*05c0*/  LDG.E R15, desc[UR6][R6.64] ;  /* 0x00000006060f7981 */ /* 0x000ee8000c1e1900 */
[----:B------:R-:W4:Y:S01]  /*05d0*/  LDG.E.S8 R2, desc[UR6][R2.64] ;  /* 0x0000000602027981 */ /* 0x000f22000c1e1300 */
[----:B------:R-:W-:-:S05]  /*05e0*/  IADD3 R5, P0, PT, R0, R5, RZ ;  /* 0x0000000500057210 */ /* 0x000fca0007f1e0ff */
[----:B------:R-:W-:Y:S01]  /*05f0*/  IMAD.X R4, RZ, RZ, R4, P0 ;  /* 0x000000ffff047224 */ /* 0x000fe200000e0604 */
[----:B------:R-:W-:-:S04]  /*0600*/  ISETP.GE.U32.AND P0, PT, R5, UR14, PT ;  /* 0x0000000e05007c0c */ /* 0x000fc8000bf06070 */
[----:B------:R-:W-:Y:S02]  /*0610*/  ISETP.GE.U32.AND.EX P0, PT, R4, UR5, PT, P0 ;  /* 0x0000000504007c0c */ /* 0x000fe4000bf06100 */
[----:B----4-:R-:W-:Y:S01]  /*0620*/  SHF.R.S32.HI R12, RZ, 0x4, R2 ;  /* 0x00000004ff0c7819 */ /* 0x010fe20000011402 */
[----:B------:R-:W2:Y:S08]  /*0630*/  I2F.S16 R13, R2 ;  /* 0x00000002000d7306 */ /* 0x000eb00000101400 */
[----:B------:R-:W3:Y:S01]  /*0640*/  I2F.S16 R12, R12 ;  /* 0x0000000c000c7306 */ /* 0x000ee20000101400 */
[----:B--2---:R-:W-:Y:S01]  /*0650*/  FMUL R13, R13, R14 ;  /* 0x0000000e0d0d7220 */ /* 0x004fe20000400000 */
[----:B---3--:R-:W-:-:S05]  /*0660*/  FMUL R14, R12, R15 ;  /* 0x0000000f0c0e7220 */ /* 0x008fca0000400000 */
[----:B------:R-:W-:-:S04]  /*0670*/  F2FP.F16.F32.PACK_AB R13, R14, R13 ;  /* 0x0000000d0e0d723e */ /* 0x000fc800000000ff */
[----:B------:R-:W-:Y:S01]  /*0680*/  PRMT R3, R13, 0x7632, R3 ;  /* 0x000076320d037816 */ /* 0x000fe20000000003 */
[----:B------:R1:W-:Y:S04]  /*0690*/  STG.E.U16 desc[UR6][R10.64], R13 ;  /* 0x0000000d0a007986 */ /* 0x0003e8000c101506 */
[----:B------:R1:W-:Y:S01]  /*06a0*/  STG.E.U16 desc[UR6][R10.64+0x2], R3 ;  /* 0x000002030a007986 */ /* 0x0003e2000c101506 */
[----:B------:R-:W-:Y:S05]  /*06b0*/  @!P0 BRA `(.L_x_40) ;  /* 0xfffffffc00b48947 */ /* 0x000fea000383ffff */
[----:B------:R-:W-:Y:S05]  /*06c0*/  EXIT ;  /* 0x000000000000794d */ /* 0x000fea0003800000 */
        .weak           $__internal_2_$__cuda_sm20_div_u64
        .type           $__internal_2_$__cuda_sm20_div_u64,@function
        .size           $__internal_2_$__cuda_sm20_div_u64,(.L_x_44 - $__internal_2_$__cuda_sm20_div_u64)
$__internal_2_$__cuda_sm20_div_u64:
[----:B------:R-:W-:Y:S01]  /*06d0*/  MOV R14, UR4 ;  /* 0x00000004000e7c02 */ /* 0x000fe20008000f00 */
[----:B------:R-:W-:-:S05]  /*06e0*/  IMAD.MOV.U32 R15, RZ, RZ, R11 ;  /* 0x000000ffff0f7224 */ /* 0x000fca00078e000b */
[----:B------:R-:W0:Y:S08]  /*06f0*/  I2F.U64.RP R14, R14 ;  /* 0x0000000e000e7312 */ /* 0x000e300000309000 */
[----:B0-----:R-:W0:Y:S02]  /*0700*/  MUFU.RCP R6, R14 ;  /* 0x0000000e00067308 */ /* 0x001e240000001000 */
[----:B0-----:R-:W-:-:S06]  /*0710*/  VIADD R6, R6, 0x1ffffffe ;  /* 0x1ffffffe06067836 */ /* 0x001fcc0000000000 */
[----:B------:R-:W0:Y:S02]  /*0720*/  F2I.U64.TRUNC R6, R6 ;  /* 0x0000000600067311 */ /* 0x000e24000020d800 */
[----:B0-----:R-:W-:-:S04]  /*0730*/  IMAD.WIDE.U32 R12, R6, UR4, RZ ;  /* 0x00000004060c7c25 */ /* 0x001fc8000f8e00ff */
[----:B------:R-:W-:Y:S01]  /*0740*/  IMAD R13, R6, R11, R13 ;  /* 0x0000000b060d7224 */ /* 0x000fe200078e020d */
[----:B------:R-:W-:-:S03]  /*0750*/  IADD3 R17, P0, PT, RZ, -R12, RZ ;  /* 0x8000000cff117210 */ /* 0x000fc60007f1e0ff */
[----:B------:R-:W-:Y:S02]  /*0760*/  IMAD R13, R7, UR4, R13 ;  /* 0x00000004070d7c24 */ /* 0x000fe4000f8e020d */
[----:B------:R-:W-:-:S04]  /*0770*/  IMAD.HI.U32 R12, R6, R17, RZ ;  /* 0x00000011060c7227 */ /* 0x000fc800078e00ff */
[----:B------:R-:W-:Y:S01]  /*0780*/  IMAD.X R19, RZ, RZ, ~R13, P0 ;  /* 0x000000ffff137224 */ /* 0x000fe200000e0e0d */
[----:B------:R-:W-:-:S03]  /*0790*/  MOV R13, R6 ;  /* 0x00000006000d7202 */ /* 0x000fc60000000f00 */
[-C--:B------:R-:W-:Y:S02]  /*07a0*/  IMAD R15, R7, R19.reuse, RZ ;  /* 0x00000013070f7224 */ /* 0x080fe400078e02ff */
[----:B------:R-:W-:-:S04]  /*07b0*/  IMAD.WIDE.U32 R12, P0, R6, R19, R12 ;  /* 0x00000013060c7225 */ /* 0x000fc8000780000c */
[----:B------:R-:W-:-:S04]  /*07c0*/  IMAD.HI.U32 R19, R7, R19, RZ ;  /* 0x0000001307137227 */ /* 0x000fc800078e00ff */
[----:B------:R-:W-:-:S05]  /*07d0*/  IMAD.HI.U32 R12, P1, R7, R17, R12 ;  /* 0x00000011070c7227 */ /* 0x000fca000782000c */
[----:B------:R-:W-:Y:S01]  /*07e0*/  IADD3 R13, P2, PT, R15, R12, RZ ;  /* 0x0000000c0f0d7210 */ /* 0x000fe20007f5e0ff */
[----:B------:R-:W-:-:S04]  /*07f0*/  IMAD.X R12, R19, 0x1, R7, P0 ;  /* 0x00000001130c7824 */ /* 0x000fc800000e0607 */
[----:B------:R-:W-:Y:S01]  /*0800*/  IMAD.WIDE.U32 R6, R13, UR4, RZ ;  /* 0x000000040d067c25 */ /* 0x000fe2000f8e00ff */
[----:B------:R-:W-:-:S03]  /*0810*/  IADD3.X R15, PT, PT, RZ, RZ, R12, P2, P1 ;  /* 0x000000ffff0f7210 */ /* 0x000fc600017e240c */
        /* <DEDUP_REMOVED lines=36> */
[----:B------:R-:W-:Y:S02]  /*0a60*/  ISETP.GE.U32.AND P0, PT, R14, UR4, PT ;  /* 0x000000040e007c0c */ /* 0x000fe4000bf06070 */
[----:B------:R-:W-:Y:S02]  /*0a70*/  IADD3 R12, P2, PT, R7, 0x1, RZ ;  /* 0x00000001070c7810 */ /* 0x000fe40007f5e0ff */
[----:B------:R-:W-:Y:S02]  /*0a80*/  ISETP.NE.U32.AND P1, PT, RZ, UR4, PT ;  /* 0x00000004ff007c0c */ /* 0x000fe4000bf25070 */
[----:B------:R-:W-:-:S02]  /*0a90*/  ISETP.GE.U32.AND.EX P0, PT, R16, R11, PT, P0 ;  /* 0x0000000b1000720c */ /* 0x000fc40003f06100 */
[-C--:B------:R-:W-:Y:S02]  /*0aa0*/  IADD3.X R13, PT, PT, RZ, R6.reuse, RZ, P2, !PT ;  /* 0x00000006ff0d7210 */ /* 0x080fe400017fe4ff */
[----:B------:R-:W-:Y:S01]  /*0ab0*/  ISETP.NE.AND.EX P1, PT, R11, RZ, PT, P1 ;  /* 0x000000ff0b00720c */ /* 0x000fe20003f25310 */
[----:B------:R-:W-:Y:S01]  /*0ac0*/  IMAD.MOV.U32 R11, RZ, RZ, 0x0 ;  /* 0x00000000ff0b7424 */ /* 0x000fe200078e00ff */
[----:B------:R-:W-:Y:S02]  /*0ad0*/  SEL R12, R12, R7, P0 ;  /* 0x000000070c0c7207 */ /* 0x000fe40000000000 */
[----:B------:R-:W-:Y:S02]  /*0ae0*/  SEL R13, R13, R6, P0 ;  /* 0x000000060d0d7207 */ /* 0x000fe40000000000 */
[----:B------:R-:W-:Y:S02]  /*0af0*/  SEL R12, R12, 0xffffffff, P1 ;  /* 0xffffffff0c0c7807 */ /* 0x000fe40000800000 */
[----:B------:R-:W-:Y:S01]  /*0b00*/  SEL R13, R13, 0xffffffff, P1 ;  /* 0xffffffff0d0d7807 */ /* 0x000fe20000800000 */
[----:B------:R-:W-:Y:S06]  /*0b10*/  RET.REL.NODEC R10 `(_Z28dequant_from_4bits_align_outPaP10HalfWeightiPfi) ;  /* 0xfffffff40a387950 */ /* 0x000fec0003c3ffff */
.L_x_41:
        /* <DEDUP_REMOVED lines=14> */
.L_x_44:


//--------------------- .nv.shared.reserved.0     --------------------------
	.section	.nv.shared.reserved.0,"aw",@nobits
	.weak		__nv_reservedSMEM_offset_0_alias
	.size		__nv_reservedSMEM_offset_0_alias, 0, 64
	.other		__nv_reservedSMEM_offset_0_alias,@"STO_CUDA_RESERVED_SHARED STV_DEFAULT"
__nv_reservedSMEM_offset_0_alias:
	.zero		0
	.zero		64


//--------------------- .nv.constant0._Z24dequant_from_4bits_alignP6WeightP6__halfiPfi --------------------------
	.section	.nv.constant0._Z24dequant_from_4bits_alignP6WeightP6__halfiPfi,"a",@progbits
	.sectionflags	@""
	.align	4
.nv.constant0._Z24dequant_from_4bits_alignP6WeightP6__halfiPfi:
	.zero		932


//--------------------- .nv.constant0._Z18dequant_from_4bitsPaP6__halfiPfi --------------------------
	.section	.nv.constant0._Z18dequant_from_4bitsPaP6__halfiPfi,"a",@progbits
	.sectionflags	@""
	.align	4
.nv.constant0._Z18dequant_from_4bitsPaP6__halfiPfi:
	.zero		932


//--------------------- .nv.constant0._Z28dequant_from_4bits_align_outPaP10HalfWeightiPfi --------------------------
	.section	.nv.constant0._Z28dequant_from_4bits_align_outPaP10HalfWeightiPfi,"a",@progbits
	.sectionflags	@""
	.align	4
.nv.constant0._Z28dequant_from_4bits_align_outPaP10HalfWeightiPfi:
	.zero		932


//--------------------- SYMBOLS --------------------------

	.type		.nv.reservedSmem.offset0,@object
	.size		.nv.reservedSmem.offset0,0x4
